// auto-generated by cutlass_sweep.gemm — config: {"arch": "sm_90", "cluster_m": 1, "cluster_n": 4, "dtype": "bf16", "dtype_b": "bf16", "layout": "nt", "stages": 0, "tile_k": 64, "tile_m": 64, "tile_n": 128}
#include "cutlass/cutlass.h"
#include "cutlass/gemm/collective/collective_builder.hpp"
#include "cutlass/gemm/device/gemm_universal_adapter.h"
#include "cutlass/gemm/kernel/gemm_universal.hpp"
#include "cutlass/epilogue/collective/collective_builder.hpp"

using ElemA = cutlass::bfloat16_t;
using ElemB = cutlass::bfloat16_t;
using ElemCD = cutlass::bfloat16_t;
using Acc  = float;
using TileShape    = cute::Shape<cute::_64, cute::_128, cute::_64>;
using ClusterShape = cute::Shape<cute::_1, cute::_4, cute::_1>;

using CollectiveEpilogue = typename cutlass::epilogue::collective::CollectiveBuilder<
    cutlass::arch::Sm90, cutlass::arch::OpClassTensorOp,
    TileShape, ClusterShape,
    cutlass::epilogue::collective::EpilogueTileAuto,
    Acc, Acc,
    ElemCD, cutlass::layout::RowMajor, 128 / cutlass::sizeof_bits<ElemCD>::value,
    ElemCD, cutlass::layout::RowMajor, 128 / cutlass::sizeof_bits<ElemCD>::value,
    cutlass::epilogue::collective::EpilogueScheduleAuto
  >::CollectiveOp;

using CollectiveMainloop = typename cutlass::gemm::collective::CollectiveBuilder<
    cutlass::arch::Sm90, cutlass::arch::OpClassTensorOp,
    ElemA, cutlass::layout::RowMajor, 128 / cutlass::sizeof_bits<ElemA>::value,
    ElemB, cutlass::layout::ColumnMajor, 128 / cutlass::sizeof_bits<ElemB>::value,
    Acc,
    TileShape, ClusterShape,
    cutlass::gemm::collective::StageCountAutoCarveout<static_cast<int>(sizeof(typename CollectiveEpilogue::SharedStorage))>,
    cutlass::gemm::collective::KernelScheduleAuto
  >::CollectiveOp;

using GemmKernel = cutlass::gemm::kernel::GemmUniversal<
    cute::Shape<int,int,int,int>,
    CollectiveMainloop,
    CollectiveEpilogue
>;
using Gemm = cutlass::gemm::device::GemmUniversalAdapter<GemmKernel>;

// Force the device kernel symbol into the cubin without needing a host main.
auto* _anchor = &cutlass::device_kernel<GemmKernel>;


// ===== COMPILED SASS (sm_90a) =====

	.target	sm_90a

	.elftype	@"ET_EXEC"


//--------------------- .note.nv.tkinfo           --------------------------
	.section	.note.nv.tkinfo,"",@"SHT_NOTE"
	.sectionflags	@"SHF_NOTE_NV_TKINFO"
	.tkinfo
        /*0018*/ 	.word	0x00000002
        /*0030*/ 	.string	""
        /*0030*/ 	.string	"ptxas"
        /*0030*/ 	.string	"Cuda compilation tools, release 13.0, V13.0.88"
        /*0030*/ 	.string	"Build cuda_13.0.r13.0/compiler.36424714_0"
        /*0030*/ 	.string	"-arch sm_90a -m 64 "



//--------------------- .note.nv.cuinfo           --------------------------
	.section	.note.nv.cuinfo,"",@"SHT_NOTE"
	.sectionflags	@"SHF_NOTE_NV_CUINFO"
        /*0018*/ 	.short	0x0002
        /*001a*/ 	.short	0x005a
        /*001c*/ 	.short	0x0082
	.zero		2


//--------------------- .nv.info                  --------------------------
	.section	.nv.info,"",@"SHT_CUDA_INFO"
	.align	4


	//----- nvinfo : EIATTR_REGCOUNT
	.align		4
        /*0000*/ 	.byte	0x04, 0x2f
        /*0002*/ 	.short	(.L_15 - .L_14)
	.align		4
.L_14:
        /*0004*/ 	.word	index@(_ZN7cutlass13device_kernelINS_4gemm6kernel13GemmUniversalIN4cute5tupleIJiiiiEEENS1_10collective13CollectiveMmaINS1_34MainloopSm90TmaGmmaWarpSpecializedILi9ENS5_IJNS4_1CILi1EEENSA_ILi4EEESB_EEENS1_32KernelTmaWarpSpecializedPingpongEEENS5_IJNSA_ILi64EEENSA_ILi128EEESG_EEENS_10bfloat16_tENS5_IJlSB_lEEESJ_SK_NS4_8TiledMMAINS4_8MMA_AtomIJNS4_4SM904GMMA28MMA_64x128x16_F32BF16BF16_SSILNSO_5MajorE0ELSQ_0ELNSO_7ScaleInE1ELSR_1EEEEEENS4_6LayoutINS5_IJSB_SB_SB_EEENS5_IJNSA_ILi0EEESW_SW_EEEEENS5_IJNS4_10UnderscoreESZ_SZ_EEEEENS4_23SM90_TMA_LOAD_MULTICASTENS4_14ComposedLayoutINS4_7SwizzleILi3ELi4ELi3EEENS4_18smem_ptr_flag_bitsILi16EEENSU_INS5_IJNSA_ILi8EEESG_EEENS5_IJSG_SB_EEEEEEEvNS4_8identityENS4_13SM90_TMA_LOADES1C_vS1D_EENS_8epilogue10collective6detail29Sm90TmaWarpSpecializedAdapterINS1H_15DefaultEpilogueISJ_SK_SK_NS1G_6thread17LinearCombinationISJ_Li1EffLNS1L_9ScaleType4KindE0ELNS_15FloatRoundStyleE2ESJ_EENS1_15EpilogueDefaultEEEEEvvEEEEvNT_6ParamsE)
        /*0008*/ 	.word	0x000000a8


	//----- nvinfo : EIATTR_FRAME_SIZE
	.align		4
.L_15:
        /*000c*/ 	.byte	0x04, 0x11
        /*000e*/ 	.short	(.L_17 - .L_16)
	.align		4
.L_16:
        /*0010*/ 	.word	index@(_ZN7cutlass13device_kernelINS_4gemm6kernel13GemmUniversalIN4cute5tupleIJiiiiEEENS1_10collective13CollectiveMmaINS1_34MainloopSm90TmaGmmaWarpSpecializedILi9ENS5_IJNS4_1CILi1EEENSA_ILi4EEESB_EEENS1_32KernelTmaWarpSpecializedPingpongEEENS5_IJNSA_ILi64EEENSA_ILi128EEESG_EEENS_10bfloat16_tENS5_IJlSB_lEEESJ_SK_NS4_8TiledMMAINS4_8MMA_AtomIJNS4_4SM904GMMA28MMA_64x128x16_F32BF16BF16_SSILNSO_5MajorE0ELSQ_0ELNSO_7ScaleInE1ELSR_1EEEEEENS4_6LayoutINS5_IJSB_SB_SB_EEENS5_IJNSA_ILi0EEESW_SW_EEEEENS5_IJNS4_10UnderscoreESZ_SZ_EEEEENS4_23SM90_TMA_LOAD_MULTICASTENS4_14ComposedLayoutINS4_7SwizzleILi3ELi4ELi3EEENS4_18smem_ptr_flag_bitsILi16EEENSU_INS5_IJNSA_ILi8EEESG_EEENS5_IJSG_SB_EEEEEEEvNS4_8identityENS4_13SM90_TMA_LOADES1C_vS1D_EENS_8epilogue10collective6detail29Sm90TmaWarpSpecializedAdapterINS1H_15DefaultEpilogueISJ_SK_SK_NS1G_6thread17LinearCombinationISJ_Li1EffLNS1L_9ScaleType4KindE0ELNS_15FloatRoundStyleE2ESJ_EENS1_15EpilogueDefaultEEEEEvvEEEEvNT_6ParamsE)
        /*0014*/ 	.word	0x00000008


	//----- nvinfo : EIATTR_MIN_STACK_SIZE
	.align		4
.L_17:
        /*0018*/ 	.byte	0x04, 0x12
        /*001a*/ 	.short	(.L_19 - .L_18)
	.align		4
.L_18:
        /*001c*/ 	.word	index@(_ZN7cutlass13device_kernelINS_4gemm6kernel13GemmUniversalIN4cute5tupleIJiiiiEEENS1_10collective13CollectiveMmaINS1_34MainloopSm90TmaGmmaWarpSpecializedILi9ENS5_IJNS4_1CILi1EEENSA_ILi4EEESB_EEENS1_32KernelTmaWarpSpecializedPingpongEEENS5_IJNSA_ILi64EEENSA_ILi128EEESG_EEENS_10bfloat16_tENS5_IJlSB_lEEESJ_SK_NS4_8TiledMMAINS4_8MMA_AtomIJNS4_4SM904GMMA28MMA_64x128x16_F32BF16BF16_SSILNSO_5MajorE0ELSQ_0ELNSO_7ScaleInE1ELSR_1EEEEEENS4_6LayoutINS5_IJSB_SB_SB_EEENS5_IJNSA_ILi0EEESW_SW_EEEEENS5_IJNS4_10UnderscoreESZ_SZ_EEEEENS4_23SM90_TMA_LOAD_MULTICASTENS4_14ComposedLayoutINS4_7SwizzleILi3ELi4ELi3EEENS4_18smem_ptr_flag_bitsILi16EEENSU_INS5_IJNSA_ILi8EEESG_EEENS5_IJSG_SB_EEEEEEEvNS4_8identityENS4_13SM90_TMA_LOADES1C_vS1D_EENS_8epilogue10collective6detail29Sm90TmaWarpSpecializedAdapterINS1H_15DefaultEpilogueISJ_SK_SK_NS1G_6thread17LinearCombinationISJ_Li1EffLNS1L_9ScaleType4KindE0ELNS_15FloatRoundStyleE2ESJ_EENS1_15EpilogueDefaultEEEEEvvEEEEvNT_6ParamsE)
        /*0020*/ 	.word	0x00000008
.L_19:


//--------------------- .nv.compat                --------------------------
	.section	.nv.compat,"",@"SHT_CUDA_COMPAT_INFO"
	.align	4
        /*0000*/ 	.byte	0x02, 0x09, 0x01, 0x00, 0x02, 0x02, 0x04, 0x00, 0x02, 0x05, 0x05, 0x00, 0x03, 0x07, 0x01, 0x01
        /*0010*/ 	.byte	0x02, 0x03, 0x01, 0x00, 0x02, 0x06, 0x01, 0x00, 0x04, 0x0b, 0x08, 0x00, 0x00, 0x00, 0x00, 0x00
        /*0020*/ 	.byte	0x00, 0x00, 0x00, 0x00


//--------------------- .nv.info._ZN7cutlass13device_kernelINS_4gemm6kernel13GemmUniversalIN4cute5tupleIJiiiiEEENS1_10collective13CollectiveMmaINS1_34MainloopSm90TmaGmmaWarpSpecializedILi9ENS5_IJNS4_1CILi1EEENSA_ILi4EEESB_EEENS1_32KernelTmaWarpSpecializedPingpongEEENS5_IJNSA_ILi64EEENSA_ILi128EEESG_EEENS_10bfloat16_tENS5_IJlSB_lEEESJ_SK_NS4_8TiledMMAINS4_8MMA_AtomIJNS4_4SM904GMMA28MMA_64x128x16_F32BF16BF16_SSILNSO_5MajorE0ELSQ_0ELNSO_7ScaleInE1ELSR_1EEEEEENS4_6LayoutINS5_IJSB_SB_SB_EEENS5_IJNSA_ILi0EEESW_SW_EEEEENS5_IJNS4_10UnderscoreESZ_SZ_EEEEENS4_23SM90_TMA_LOAD_MULTICASTENS4_14ComposedLayoutINS4_7SwizzleILi3ELi4ELi3EEENS4_18smem_ptr_flag_bitsILi16EEENSU_INS5_IJNSA_ILi8EEESG_EEENS5_IJSG_SB_EEEEEEEvNS4_8identityENS4_13SM90_TMA_LOADES1C_vS1D_EENS_8epilogue10collective6detail29Sm90TmaWarpSpecializedAdapterINS1H_15DefaultEpilogueISJ_SK_SK_NS1G_6thread17LinearCombinationISJ_Li1EffLNS1L_9ScaleType4KindE0ELNS_15FloatRoundStyleE2ESJ_EENS1_15EpilogueDefaultEEEEEvvEEEEvNT_6ParamsE --------------------------
	.section	.nv.info._ZN7cutlass13device_kernelINS_4gemm6kernel13GemmUniversalIN4cute5tupleIJiiiiEEENS1_10collective13CollectiveMmaINS1_34MainloopSm90TmaGmmaWarpSpecializedILi9ENS5_IJNS4_1CILi1EEENSA_ILi4EEESB_EEENS1_32KernelTmaWarpSpecializedPingpongEEENS5_IJNSA_ILi64EEENSA_ILi128EEESG_EEENS_10bfloat16_tENS5_IJlSB_lEEESJ_SK_NS4_8TiledMMAINS4_8MMA_AtomIJNS4_4SM904GMMA28MMA_64x128x16_F32BF16BF16_SSILNSO_5MajorE0ELSQ_0ELNSO_7ScaleInE1ELSR_1EEEEEENS4_6LayoutINS5_IJSB_SB_SB_EEENS5_IJNSA_ILi0EEESW_SW_EEEEENS5_IJNS4_10UnderscoreESZ_SZ_EEEEENS4_23SM90_TMA_LOAD_MULTICASTENS4_14ComposedLayoutINS4_7SwizzleILi3ELi4ELi3EEENS4_18smem_ptr_flag_bitsILi16EEENSU_INS5_IJNSA_ILi8EEESG_EEENS5_IJSG_SB_EEEEEEEvNS4_8identityENS4_13SM90_TMA_LOADES1C_vS1D_EENS_8epilogue10collective6detail29Sm90TmaWarpSpecializedAdapterINS1H_15DefaultEpilogueISJ_SK_SK_NS1G_6thread17LinearCombinationISJ_Li1EffLNS1L_9ScaleType4KindE0ELNS_15FloatRoundStyleE2ESJ_EENS1_15EpilogueDefaultEEEEEvvEEEEvNT_6ParamsE,"",@"SHT_CUDA_INFO"
	.sectionflags	@""
	.align	4


	//----- nvinfo : EIATTR_CUDA_API_VERSION
	.align		4
        /*0000*/ 	.byte	0x04, 0x37
        /*0002*/ 	.short	(.L_21 - .L_20)
.L_20:
        /*0004*/ 	.word	0x00000082


	//----- nvinfo : EIATTR_KPARAM_INFO
	.align		4
.L_21:
        /*0008*/ 	.byte	0x04, 0x17
        /*000a*/ 	.short	(.L_23 - .L_22)
.L_22:
        /*000c*/ 	.word	0x00000000
        /*0010*/ 	.short	0x0000
        /*0012*/ 	.short	0x0070
        /*0014*/ 	.byte	0x00, 0xf0, 0x01, 0x10


	//----- nvinfo : EIATTR_SPARSE_MMA_MASK
	.align		4
.L_23:
        /*0018*/ 	.byte	0x03, 0x50
        /*001a*/ 	.short	0x0000


	//----- nvinfo : EIATTR_MAXREG_COUNT
	.align		4
        /*001c*/ 	.byte	0x03, 0x1b
        /*001e*/ 	.short	0x00a8


	//----- nvinfo : EIATTR_NUM_BARRIERS
	.align		4
        /*0020*/ 	.byte	0x02, 0x4c
        /*0022*/ 	.byte	0x01
	.zero		1


	//----- nvinfo : EIATTR_EXTERNS
	.align		4
        /*0024*/ 	.byte	0x04, 0x0f
        /*0026*/ 	.short	(.L_25 - .L_24)


	//   ....[0]....
	.align		4
.L_24:
        /*0028*/ 	.word	index@(__assertfail)


	//----- nvinfo : EIATTR_ANNOTATIONS
	.align		4
.L_25:
        /*002c*/ 	.byte	0x04, 0x55
        /*002e*/ 	.short	(.L_27 - .L_26)


	//   ....[0]....
.L_26:
        /*0030*/ 	.word	0x00000001
        /*0034*/ 	.byte	0x10, 0x0e, 0x00, 0x00, 0x01, 0x00, 0x00, 0x00, 0xc0, 0x14, 0x00, 0x00, 0x01, 0x00, 0x00, 0x00
        /*0044*/ 	.byte	0xc0, 0x63, 0x00, 0x00, 0x01, 0x00, 0x00, 0x00, 0xf0, 0x6f, 0x00, 0x00


	//----- nvinfo : EIATTR_MERCURY_ISA_VERSION
	.align		4
.L_27:
        /*0050*/ 	.byte	0x03, 0x5f
        /*0052*/ 	.short	0x0101


	//----- nvinfo : EIATTR_INT_WARP_WIDE_INSTR_OFFSETS
	.align		4
        /*0054*/ 	.byte	0x04, 0x31
        /*0056*/ 	.short	(.L_29 - .L_28)


	//   ....[0]....
.L_28:
        /*0058*/ 	.word	0x000005d0


	//   ....[1]....
        /*005c*/ 	.word	0x00000610


	//   ....[2]....
        /*0060*/ 	.word	0x00000740


	//   ....[3]....
        /*0064*/ 	.word	0x00000750


	//   ....[4]....
        /*0068*/ 	.word	0x00000760


	//   ....[5]....
        /*006c*/ 	.word	0x00000770


	//   ....[6]....
        /*0070*/ 	.word	0x00000830


	//   ....[7]....
        /*0074*/ 	.word	0x00000870


	//   ....[8]....
        /*0078*/ 	.word	0x00002180


	//----- nvinfo : EIATTR_COOP_GROUP_MASK_REGIDS
	.align		4
.L_29:
        /*007c*/ 	.byte	0x04, 0x29
        /*007e*/ 	.short	(.L_31 - .L_30)


	//   ....[0]....
.L_30:
        /*0080*/ 	.word	0xffffffff


	//   ....[1]....
        /*0084*/ 	.word	0xffffffff


	//   ....[2]....
        /*0088*/ 	.word	0xffffffff


	//   ....[3]....
        /*008c*/ 	.word	0xffffffff


	//   ....[4]....
        /*0090*/ 	.word	0xffffffff


	//   ....[5]....
        /*0094*/ 	.word	0xffffffff


	//   ....[6]....
        /*0098*/ 	.word	0xffffffff


	//----- nvinfo : EIATTR_COOP_GROUP_INSTR_OFFSETS
	.align		4
.L_31:
        /*009c*/ 	.byte	0x04, 0x28
        /*009e*/ 	.short	(.L_33 - .L_32)


	//   ....[0]....
.L_32:
        /*00a0*/ 	.word	0x00000070


	//   ....[1]....
        /*00a4*/ 	.word	0x00000080


	//   ....[2]....
        /*00a8*/ 	.word	0x00000140


	//   ....[3]....
        /*00ac*/ 	.word	0x000003b0


	//   ....[4]....
        /*00b0*/ 	.word	0x000003f0


	//   ....[5]....
        /*00b4*/ 	.word	0x00000480


	//   ....[6]....
        /*00b8*/ 	.word	0x000009c0


	//----- nvinfo : EIATTR_REG_RECONFIG
	.align		4
.L_33:
        /*00bc*/ 	.byte	0x01, 0x54
	.zero		2


	//----- nvinfo : EIATTR_SYSCALL_OFFSETS
	.align		4
        /*00c0*/ 	.byte	0x04, 0x46
        /*00c2*/ 	.short	(.L_35 - .L_34)


	//   ....[0]....
.L_34:
        /*00c4*/ 	.word	0x00001930


	//----- nvinfo : EIATTR_MBARRIER_INSTR_OFFSETS
	.align		4
.L_35:
        /*00c8*/ 	.byte	0x04, 0x39
        /*00ca*/ 	.short	(.L_37 - .L_36)


	//   ....[0]....
.L_36:
        /*00cc*/ 	.word	0x00000270
        /*00d0*/ 	.word	0x000000ff
        /*00d4*/ 	.word	0x00000000
        /*00d8*/ 	.short	0x0100
        /*00da*/ 	.byte	0x08
	.zero		1


	//   ....[1]....
        /*00dc*/ 	.word	0x00000280
        /*00e0*/ 	.word	0x000000ff
        /*00e4*/ 	.word	0x00000048
        /*00e8*/ 	.short	0x0100
        /*00ea*/ 	.byte	0x08
	.zero		1


	//   ....[2]....
        /*00ec*/ 	.word	0x00000290
        /*00f0*/ 	.word	0x000000ff
        /*00f4*/ 	.word	0x00000008
        /*00f8*/ 	.short	0x0100
        /*00fa*/ 	.byte	0x08
	.zero		1


	//   ....[3]....
        /*00fc*/ 	.word	0x000002a0
        /*0100*/ 	.word	0x000000ff
        /*0104*/ 	.word	0x00000050
        /*0108*/ 	.short	0x0100
        /*010a*/ 	.byte	0x08
	.zero		1


	//   ....[4]....
        /*010c*/ 	.word	0x000002b0
        /*0110*/ 	.word	0x000000ff
        /*0114*/ 	.word	0x00000010
        /*0118*/ 	.short	0x0100
        /*011a*/ 	.byte	0x08
	.zero		1


	//   ....[5]....
        /*011c*/ 	.word	0x000002c0
        /*0120*/ 	.word	0x000000ff
        /*0124*/ 	.word	0x00000058
        /*0128*/ 	.short	0x0100
        /*012a*/ 	.byte	0x08
	.zero		1


	//   ....[6]....
        /*012c*/ 	.word	0x000002d0
        /*0130*/ 	.word	0x000000ff
        /*0134*/ 	.word	0x00000018
        /*0138*/ 	.short	0x0100
        /*013a*/ 	.byte	0x08
	.zero		1


	//   ....[7]....
        /*013c*/ 	.word	0x000002e0
        /*0140*/ 	.word	0x000000ff
        /*0144*/ 	.word	0x00000060
        /*0148*/ 	.short	0x0100
        /*014a*/ 	.byte	0x08
	.zero		1


	//   ....[8]....
        /*014c*/ 	.word	0x000002f0
        /*0150*/ 	.word	0x000000ff
        /*0154*/ 	.word	0x00000020
        /*0158*/ 	.short	0x0100
        /*015a*/ 	.byte	0x08
	.zero		1


	//   ....[9]....
        /*015c*/ 	.word	0x00000300
        /*0160*/ 	.word	0x000000ff
        /*0164*/ 	.word	0x00000068
        /*0168*/ 	.short	0x0100
        /*016a*/ 	.byte	0x08
	.zero		1


	//   ....[10]....
        /*016c*/ 	.word	0x00000310
        /*0170*/ 	.word	0x000000ff
        /*0174*/ 	.word	0x00000028
        /*0178*/ 	.short	0x0100
        /*017a*/ 	.byte	0x08
	.zero		1


	//   ....[11]....
        /*017c*/ 	.word	0x00000320
        /*0180*/ 	.word	0x000000ff
        /*0184*/ 	.word	0x00000070
        /*0188*/ 	.short	0x0100
        /*018a*/ 	.byte	0x08
	.zero		1


	//   ....[12]....
        /*018c*/ 	.word	0x00000330
        /*0190*/ 	.word	0x000000ff
        /*0194*/ 	.word	0x00000030
        /*0198*/ 	.short	0x0100
        /*019a*/ 	.byte	0x08
	.zero		1


	//   ....[13]....
        /*019c*/ 	.word	0x00000340
        /*01a0*/ 	.word	0x000000ff
        /*01a4*/ 	.word	0x00000078
        /*01a8*/ 	.short	0x0100
        /*01aa*/ 	.byte	0x08
	.zero		1


	//   ....[14]....
        /*01ac*/ 	.word	0x00000350
        /*01b0*/ 	.word	0x000000ff
        /*01b4*/ 	.word	0x00000038
        /*01b8*/ 	.short	0x0100
        /*01ba*/ 	.byte	0x08
	.zero		1


	//   ....[15]....
        /*01bc*/ 	.word	0x00000360
        /*01c0*/ 	.word	0x000000ff
        /*01c4*/ 	.word	0x00000080
        /*01c8*/ 	.short	0x0100
        /*01ca*/ 	.byte	0x08
	.zero		1


	//   ....[16]....
        /*01cc*/ 	.word	0x00000370
        /*01d0*/ 	.word	0x000000ff
        /*01d4*/ 	.word	0x00000040
        /*01d8*/ 	.short	0x0100
        /*01da*/ 	.byte	0x08
	.zero		1


	//   ....[17]....
        /*01dc*/ 	.word	0x00000380
        /*01e0*/ 	.word	0x000000ff
        /*01e4*/ 	.word	0x00000088
        /*01e8*/ 	.short	0x0100
        /*01ea*/ 	.byte	0x08
	.zero		1


	//   ....[18]....
        /*01ec*/ 	.word	0x000008a0
        /*01f0*/ 	.word	0x000000ff
        /*01f4*/ 	.word	0x000000c0
        /*01f8*/ 	.short	0x0100
        /*01fa*/ 	.byte	0x08
	.zero		1


	//   ....[19]....
        /*01fc*/ 	.word	0x00000920
        /*0200*/ 	.word	0x000000ff
        /*0204*/ 	.word	0x000000c8
        /*0208*/ 	.short	0x0100
        /*020a*/ 	.byte	0x08
	.zero		1


	//   ....[20]....
        /*020c*/ 	.word	0x00000940
        /*0210*/ 	.word	0x000000ff
        /*0214*/ 	.word	0x000000a0
        /*0218*/ 	.short	0x0100
        /*021a*/ 	.byte	0x09
	.zero		1


	//   ....[21]....
        /*021c*/ 	.word	0x00000950
        /*0220*/ 	.word	0x000000ff
        /*0224*/ 	.word	0x000000a8
        /*0228*/ 	.short	0x0100
        /*022a*/ 	.byte	0x09
	.zero		1


	//   ....[22]....
        /*022c*/ 	.word	0x00000960
        /*0230*/ 	.word	0x000000ff
        /*0234*/ 	.word	0x000000b0
        /*0238*/ 	.short	0x0100
        /*023a*/ 	.byte	0x09
	.zero		1


	//   ....[23]....
        /*023c*/ 	.word	0x00000970
        /*0240*/ 	.word	0x000000ff
        /*0244*/ 	.word	0x000000b8
        /*0248*/ 	.short	0x0100
        /*024a*/ 	.byte	0x09
	.zero		1


	//   ....[24]....
        /*024c*/ 	.word	0x000017f0
        /*0250*/ 	.word	0x000000ff
        /*0254*/ 	.word	0xfffffff8
        /*0258*/ 	.short	0x010a
        /*025a*/ 	.byte	0x2b
	.zero		1


	//   ....[25]....
        /*025c*/ 	.word	0x000019b0
        /*0260*/ 	.word	0x00000003
        /*0264*/ 	.word	0x00000000
        /*0268*/ 	.short	0x010a
        /*026a*/ 	.byte	0x3f
	.zero		1


	//   ....[26]....
        /*026c*/ 	.word	0x00001a10
        /*0270*/ 	.word	0x00000003
        /*0274*/ 	.word	0x00000000
        /*0278*/ 	.short	0x010a
        /*027a*/ 	.byte	0x3f
	.zero		1


	//   ....[27]....
        /*027c*/ 	.word	0x00001d70
        /*0280*/ 	.word	0x000000ff
        /*0284*/ 	.word	0x00000000
        /*0288*/ 	.short	0x010a
        /*028a*/ 	.byte	0x04
	.zero		1


	//   ....[28]....
        /*028c*/ 	.word	0x00001db0
        /*0290*/ 	.word	0x000000ff
        /*0294*/ 	.word	0x00000000
        /*0298*/ 	.short	0x010a
        /*029a*/ 	.byte	0x04
	.zero		1


	//   ....[29]....
        /*029c*/ 	.word	0x00002010
        /*02a0*/ 	.word	0x00000005
        /*02a4*/ 	.word	0x00000000
        /*02a8*/ 	.short	0x0101
        /*02aa*/ 	.byte	0x3f
	.zero		1


	//   ....[30]....
        /*02ac*/ 	.word	0x00002120
        /*02b0*/ 	.word	0x00000003
        /*02b4*/ 	.word	0x00000000
        /*02b8*/ 	.short	0x0101
        /*02ba*/ 	.byte	0x2e
	.zero		1


	//   ....[31]....
        /*02bc*/ 	.word	0x00002220
        /*02c0*/ 	.word	0x00000003
        /*02c4*/ 	.word	0x00000000
        /*02c8*/ 	.short	0x0101
        /*02ca*/ 	.byte	0x3f
	.zero		1


	//   ....[32]....
        /*02cc*/ 	.word	0x000022a0
        /*02d0*/ 	.word	0x000000ff
        /*02d4*/ 	.word	0x00000008
        /*02d8*/ 	.short	0x010a
        /*02da*/ 	.byte	0x2b
	.zero		1


	//   ....[33]....
        /*02dc*/ 	.word	0x00006400
        /*02e0*/ 	.word	0x00000000
        /*02e4*/ 	.word	0x00000000
        /*02e8*/ 	.short	0x0101
        /*02ea*/ 	.byte	0x2e
	.zero		1


	//   ....[34]....
        /*02ec*/ 	.word	0x00006d30
        /*02f0*/ 	.word	0x0000000e
        /*02f4*/ 	.word	0x00000048
        /*02f8*/ 	.short	0x010a
        /*02fa*/ 	.byte	0x3f
	.zero		1


	//   ....[35]....
        /*02fc*/ 	.word	0x00007120
        /*0300*/ 	.word	0x00000006
        /*0304*/ 	.word	0x000000c8
        /*0308*/ 	.short	0x0101
        /*030a*/ 	.byte	0x3f
	.zero		1


	//   ....[36]....
        /*030c*/ 	.word	0x00007840
        /*0310*/ 	.word	0x00000007
        /*0314*/ 	.word	0x00000000
        /*0318*/ 	.short	0x010a
        /*031a*/ 	.byte	0x3f
	.zero		1


	//   ....[37]....
        /*031c*/ 	.word	0x000078c0
        /*0320*/ 	.word	0x00000006
        /*0324*/ 	.word	0x00000000
        /*0328*/ 	.short	0x010a
        /*032a*/ 	.byte	0x3f
	.zero		1


	//   ....[38]....
        /*032c*/ 	.word	0x00007950
        /*0330*/ 	.word	0x00000007
        /*0334*/ 	.word	0x00000000
        /*0338*/ 	.short	0x010a
        /*033a*/ 	.byte	0x3f
	.zero		1


	//   ....[39]....
        /*033c*/ 	.word	0x000079e0
        /*0340*/ 	.word	0x00000006
        /*0344*/ 	.word	0x00000000
        /*0348*/ 	.short	0x010a
        /*034a*/ 	.byte	0x3f
	.zero		1


	//   ....[40]....
        /*034c*/ 	.word	0x00007a70
        /*0350*/ 	.word	0x00000007
        /*0354*/ 	.word	0x00000000
        /*0358*/ 	.short	0x010a
        /*035a*/ 	.byte	0x3f
	.zero		1


	//   ....[41]....
        /*035c*/ 	.word	0x00007b00
        /*0360*/ 	.word	0x00000006
        /*0364*/ 	.word	0x00000000
        /*0368*/ 	.short	0x010a
        /*036a*/ 	.byte	0x3f
	.zero		1


	//   ....[42]....
        /*036c*/ 	.word	0x00007b90
        /*0370*/ 	.word	0x00000007
        /*0374*/ 	.word	0x00000000
        /*0378*/ 	.short	0x010a
        /*037a*/ 	.byte	0x3f
	.zero		1


	//   ....[43]....
        /*037c*/ 	.word	0x00007c20
        /*0380*/ 	.word	0x00000006
        /*0384*/ 	.word	0x00000000
        /*0388*/ 	.short	0x010a
        /*038a*/ 	.byte	0x3f
	.zero		1


	//   ....[44]....
        /*038c*/ 	.word	0x00007cb0
        /*0390*/ 	.word	0x00000005
        /*0394*/ 	.word	0x00000000
        /*0398*/ 	.short	0x010a
        /*039a*/ 	.byte	0x3f
	.zero		1


	//   ....[45]....
        /*039c*/ 	.word	0x00007d20
        /*03a0*/ 	.word	0x00000003
        /*03a4*/ 	.word	0xfffffff8
        /*03a8*/ 	.short	0x010a
        /*03aa*/ 	.byte	0x3f
	.zero		1


	//   ....[46]....
        /*03ac*/ 	.word	0x00007d70
        /*03b0*/ 	.word	0x00000003
        /*03b4*/ 	.word	0x00000000
        /*03b8*/ 	.short	0x010a
        /*03ba*/ 	.byte	0x3f
	.zero		1


	//   ....[47]....
        /*03bc*/ 	.word	0x00007dd0
        /*03c0*/ 	.word	0x00000005
        /*03c4*/ 	.word	0x00000000
        /*03c8*/ 	.short	0x010a
        /*03ca*/ 	.byte	0x3f
	.zero		1


	//   ....[48]....
        /*03cc*/ 	.word	0x00007e30
        /*03d0*/ 	.word	0x00000003
        /*03d4*/ 	.word	0x00000008
        /*03d8*/ 	.short	0x010a
        /*03da*/ 	.byte	0x3f
	.zero		1


	//   ....[49]....
        /*03dc*/ 	.word	0x00007f00
        /*03e0*/ 	.word	0x0000000e
        /*03e4*/ 	.word	0x00000048
        /*03e8*/ 	.short	0x010a
        /*03ea*/ 	.byte	0x3f
	.zero		1


	//   ....[50]....
        /*03ec*/ 	.word	0x00007fd0
        /*03f0*/ 	.word	0x00000007
        /*03f4*/ 	.word	0x00000000
        /*03f8*/ 	.short	0x010a
        /*03fa*/ 	.byte	0x3f
	.zero		1


	//   ....[51]....
        /*03fc*/ 	.word	0x00008020
        /*0400*/ 	.word	0x00000006
        /*0404*/ 	.word	0x00000000
        /*0408*/ 	.short	0x010a
        /*040a*/ 	.byte	0x3f
	.zero		1


	//   ....[52]....
        /*040c*/ 	.word	0x00008070
        /*0410*/ 	.word	0x00000007
        /*0414*/ 	.word	0x00000000
        /*0418*/ 	.short	0x010a
        /*041a*/ 	.byte	0x3f
	.zero		1


	//   ....[53]....
        /*041c*/ 	.word	0x000080c0
        /*0420*/ 	.word	0x00000006
        /*0424*/ 	.word	0x00000000
        /*0428*/ 	.short	0x010a
        /*042a*/ 	.byte	0x3f
	.zero		1


	//   ....[54]....
        /*042c*/ 	.word	0x00008110
        /*0430*/ 	.word	0x00000007
        /*0434*/ 	.word	0x00000000
        /*0438*/ 	.short	0x010a
        /*043a*/ 	.byte	0x3f
	.zero		1


	//   ....[55]....
        /*043c*/ 	.word	0x00008160
        /*0440*/ 	.word	0x00000006
        /*0444*/ 	.word	0x00000000
        /*0448*/ 	.short	0x010a
        /*044a*/ 	.byte	0x3f
	.zero		1


	//   ....[56]....
        /*044c*/ 	.word	0x000081b0
        /*0450*/ 	.word	0x00000007
        /*0454*/ 	.word	0x00000000
        /*0458*/ 	.short	0x010a
        /*045a*/ 	.byte	0x3f
	.zero		1


	//   ....[57]....
        /*045c*/ 	.word	0x00008200
        /*0460*/ 	.word	0x00000006
        /*0464*/ 	.word	0x00000000
        /*0468*/ 	.short	0x010a
        /*046a*/ 	.byte	0x3f
	.zero		1


	//----- nvinfo : EIATTR_NUM_MBARRIERS
	.align		4
.L_37:
        /*046c*/ 	.byte	0x03, 0x38
        /*046e*/ 	.short	0x0018


	//----- nvinfo : EIATTR_EXIT_INSTR_OFFSETS
	.align		4
        /*0470*/ 	.byte	0x04, 0x1c
        /*0472*/ 	.short	(.L_39 - .L_38)


	//   ....[0]....
.L_38:
        /*0474*/ 	.word	0x00001450


	//   ....[1]....
        /*0478*/ 	.word	0x000014b0


	//   ....[2]....
        /*047c*/ 	.word	0x00006a20


	//   ....[3]....
        /*0480*/ 	.word	0x00006a50


	//   ....[4]....
        /*0484*/ 	.word	0x00007d00


	//----- nvinfo : EIATTR_MAX_THREADS
	.align		4
.L_39:
        /*0488*/ 	.byte	0x04, 0x05
        /*048a*/ 	.short	(.L_41 - .L_40)
.L_40:
        /*048c*/ 	.word	0x00000180
        /*0490*/ 	.word	0x00000001
        /*0494*/ 	.word	0x00000001


	//----- nvinfo : EIATTR_CRS_STACK_SIZE
	.align		4
.L_41:
        /*0498*/ 	.byte	0x04, 0x1e
        /*049a*/ 	.short	(.L_43 - .L_42)
.L_42:
        /*049c*/ 	.word	0x00000000


	//----- nvinfo : EIATTR_CBANK_PARAM_SIZE
	.align		4
.L_43:
        /*04a0*/ 	.byte	0x03, 0x19
        /*04a2*/ 	.short	0x0470


	//----- nvinfo : EIATTR_PARAM_CBANK
	.align		4
        /*04a4*/ 	.byte	0x04, 0x0a
        /*04a6*/ 	.short	(.L_45 - .L_44)
	.align		4
.L_44:
        /*04a8*/ 	.word	index@(.nv.constant0._ZN7cutlass13device_kernelINS_4gemm6kernel13GemmUniversalIN4cute5tupleIJiiiiEEENS1_10collective13CollectiveMmaINS1_34MainloopSm90TmaGmmaWarpSpecializedILi9ENS5_IJNS4_1CILi1EEENSA_ILi4EEESB_EEENS1_32KernelTmaWarpSpecializedPingpongEEENS5_IJNSA_ILi64EEENSA_ILi128EEESG_EEENS_10bfloat16_tENS5_IJlSB_lEEESJ_SK_NS4_8TiledMMAINS4_8MMA_AtomIJNS4_4SM904GMMA28MMA_64x128x16_F32BF16BF16_SSILNSO_5MajorE0ELSQ_0ELNSO_7ScaleInE1ELSR_1EEEEEENS4_6LayoutINS5_IJSB_SB_SB_EEENS5_IJNSA_ILi0EEESW_SW_EEEEENS5_IJNS4_10UnderscoreESZ_SZ_EEEEENS4_23SM90_TMA_LOAD_MULTICASTENS4_14ComposedLayoutINS4_7SwizzleILi3ELi4ELi3EEENS4_18smem_ptr_flag_bitsILi16EEENSU_INS5_IJNSA_ILi8EEESG_EEENS5_IJSG_SB_EEEEEEEvNS4_8identityENS4_13SM90_TMA_LOADES1C_vS1D_EENS_8epilogue10collective6detail29Sm90TmaWarpSpecializedAdapterINS1H_15DefaultEpilogueISJ_SK_SK_NS1G_6thread17LinearCombinationISJ_Li1EffLNS1L_9ScaleType4KindE0ELNS_15FloatRoundStyleE2ESJ_EENS1_15EpilogueDefaultEEEEEvvEEEEvNT_6ParamsE)
        /*04ac*/ 	.short	0x0210
        /*04ae*/ 	.short	0x0470


	//----- nvinfo : EIATTR_SW_WAR
	.align		4
.L_45:
        /*04b0*/ 	.byte	0x04, 0x36
        /*04b2*/ 	.short	(.L_47 - .L_46)
.L_46:
        /*04b4*/ 	.word	0x00000008
.L_47:


//--------------------- .nv.callgraph             --------------------------
	.section	.nv.callgraph,"",@"SHT_CUDA_CALLGRAPH"
	.align	4
	.sectionentsize	8
	.align		4
        /*0000*/ 	.word	0x00000000
	.align		4
        /*0004*/ 	.word	0xffffffff
	.align		4
        /*0008*/ 	.word	index@(_ZN7cutlass13device_kernelINS_4gemm6kernel13GemmUniversalIN4cute5tupleIJiiiiEEENS1_10collective13CollectiveMmaINS1_34MainloopSm90TmaGmmaWarpSpecializedILi9ENS5_IJNS4_1CILi1EEENSA_ILi4EEESB_EEENS1_32KernelTmaWarpSpecializedPingpongEEENS5_IJNSA_ILi64EEENSA_ILi128EEESG_EEENS_10bfloat16_tENS5_IJlSB_lEEESJ_SK_NS4_8TiledMMAINS4_8MMA_AtomIJNS4_4SM904GMMA28MMA_64x128x16_F32BF16BF16_SSILNSO_5MajorE0ELSQ_0ELNSO_7ScaleInE1ELSR_1EEEEEENS4_6LayoutINS5_IJSB_SB_SB_EEENS5_IJNSA_ILi0EEESW_SW_EEEEENS5_IJNS4_10UnderscoreESZ_SZ_EEEEENS4_23SM90_TMA_LOAD_MULTICASTENS4_14ComposedLayoutINS4_7SwizzleILi3ELi4ELi3EEENS4_18smem_ptr_flag_bitsILi16EEENSU_INS5_IJNSA_ILi8EEESG_EEENS5_IJSG_SB_EEEEEEEvNS4_8identityENS4_13SM90_TMA_LOADES1C_vS1D_EENS_8epilogue10collective6detail29Sm90TmaWarpSpecializedAdapterINS1H_15DefaultEpilogueISJ_SK_SK_NS1G_6thread17LinearCombinationISJ_Li1EffLNS1L_9ScaleType4KindE0ELNS_15FloatRoundStyleE2ESJ_EENS1_15EpilogueDefaultEEEEEvvEEEEvNT_6ParamsE)
	.align		4
        /*000c*/ 	.word	index@(__assertfail)
	.align		4
        /*0010*/ 	.word	0x00000000
	.align		4
        /*0014*/ 	.word	0xfffffffe
	.align		4
        /*0018*/ 	.word	0x00000000
	.align		4
        /*001c*/ 	.word	0xfffffffd
	.align		4
        /*0020*/ 	.word	0x00000000
	.align		4
        /*0024*/ 	.word	0xfffffffc


//--------------------- .nv.constant4             --------------------------
	.section	.nv.constant4,"a",@progbits
	.align	8
	.align		8
.nv.constant4:
        /*0000*/ 	.dword	__assertfail
	.align		8
        /*0008*/ 	.dword	__unnamed_1
	.align		8
        /*0010*/ 	.dword	_ZN40_INTERNAL_a2121d51_4_k_cu_d219ceb6_216624cuda3std3__45__cpo5beginE
	.align		8
        /*0018*/ 	.dword	_ZN40_INTERNAL_a2121d51_4_k_cu_d219ceb6_216624cuda3std3__45__cpo3endE
	.align		8
        /*0020*/ 	.dword	_ZN40_INTERNAL_a2121d51_4_k_cu_d219ceb6_216624cuda3std3__45__cpo6cbeginE
	.align		8
        /*0028*/ 	.dword	_ZN40_INTERNAL_a2121d51_4_k_cu_d219ceb6_216624cuda3std3__45__cpo4cendE
	.align		8
        /*0030*/ 	.dword	_ZN40_INTERNAL_a2121d51_4_k_cu_d219ceb6_216624cuda3std3__442_GLOBAL__N__a2121d51_4_k_cu_d219ceb6_216626ignoreE
	.align		8
        /*0038*/ 	.dword	_ZN40_INTERNAL_a2121d51_4_k_cu_d219ceb6_216624cuda3std3__419piecewise_constructE
	.align		8
        /*0040*/ 	.dword	_ZN40_INTERNAL_a2121d51_4_k_cu_d219ceb6_216624cuda3std3__48in_placeE
	.align		8
        /*0048*/ 	.dword	_ZN40_INTERNAL_a2121d51_4_k_cu_d219ceb6_216624cuda3std6ranges3__45__cpo4swapE
	.align		8
        /*0050*/ 	.dword	_ZN40_INTERNAL_a2121d51_4_k_cu_d219ceb6_216624cuda3std6ranges3__45__cpo9iter_moveE
	.align		8
        /*0058*/ 	.dword	_ZN40_INTERNAL_a2121d51_4_k_cu_d219ceb6_216624cute7productE
	.align		8
        /*0060*/ 	.dword	_ZN40_INTERNAL_a2121d51_4_k_cu_d219ceb6_216624cute1_E
	.align		8
        /*0068*/ 	.dword	$str$22
	.align		8
        /*0070*/ 	.dword	$str$23


//--------------------- .text._ZN7cutlass13device_kernelINS_4gemm6kernel13GemmUniversalIN4cute5tupleIJiiiiEEENS1_10collective13CollectiveMmaINS1_34MainloopSm90TmaGmmaWarpSpecializedILi9ENS5_IJNS4_1CILi1EEENSA_ILi4EEESB_EEENS1_32KernelTmaWarpSpecializedPingpongEEENS5_IJNSA_ILi64EEENSA_ILi128EEESG_EEENS_10bfloat16_tENS5_IJlSB_lEEESJ_SK_NS4_8TiledMMAINS4_8MMA_AtomIJNS4_4SM904GMMA28MMA_64x128x16_F32BF16BF16_SSILNSO_5MajorE0ELSQ_0ELNSO_7ScaleInE1ELSR_1EEEEEENS4_6LayoutINS5_IJSB_SB_SB_EEENS5_IJNSA_ILi0EEESW_SW_EEEEENS5_IJNS4_10UnderscoreESZ_SZ_EEEEENS4_23SM90_TMA_LOAD_MULTICASTENS4_14ComposedLayoutINS4_7SwizzleILi3ELi4ELi3EEENS4_18smem_ptr_flag_bitsILi16EEENSU_INS5_IJNSA_ILi8EEESG_EEENS5_IJSG_SB_EEEEEEEvNS4_8identityENS4_13SM90_TMA_LOADES1C_vS1D_EENS_8epilogue10collective6detail29Sm90TmaWarpSpecializedAdapterINS1H_15DefaultEpilogueISJ_SK_SK_NS1G_6thread17LinearCombinationISJ_Li1EffLNS1L_9ScaleType4KindE0ELNS_15FloatRoundStyleE2ESJ_EENS1_15EpilogueDefaultEEEEEvvEEEEvNT_6ParamsE --------------------------
	.section	.text._ZN7cutlass13device_kernelINS_4gemm6kernel13GemmUniversalIN4cute5tupleIJiiiiEEENS1_10collective13CollectiveMmaINS1_34MainloopSm90TmaGmmaWarpSpecializedILi9ENS5_IJNS4_1CILi1EEENSA_ILi4EEESB_EEENS1_32KernelTmaWarpSpecializedPingpongEEENS5_IJNSA_ILi64EEENSA_ILi128EEESG_EEENS_10bfloat16_tENS5_IJlSB_lEEESJ_SK_NS4_8TiledMMAINS4_8MMA_AtomIJNS4_4SM904GMMA28MMA_64x128x16_F32BF16BF16_SSILNSO_5MajorE0ELSQ_0ELNSO_7ScaleInE1ELSR_1EEEEEENS4_6LayoutINS5_IJSB_SB_SB_EEENS5_IJNSA_ILi0EEESW_SW_EEEEENS5_IJNS4_10UnderscoreESZ_SZ_EEEEENS4_23SM90_TMA_LOAD_MULTICASTENS4_14ComposedLayoutINS4_7SwizzleILi3ELi4ELi3EEENS4_18smem_ptr_flag_bitsILi16EEENSU_INS5_IJNSA_ILi8EEESG_EEENS5_IJSG_SB_EEEEEEEvNS4_8identityENS4_13SM90_TMA_LOADES1C_vS1D_EENS_8epilogue10collective6detail29Sm90TmaWarpSpecializedAdapterINS1H_15DefaultEpilogueISJ_SK_SK_NS1G_6thread17LinearCombinationISJ_Li1EffLNS1L_9ScaleType4KindE0ELNS_15FloatRoundStyleE2ESJ_EENS1_15EpilogueDefaultEEEEEvvEEEEvNT_6ParamsE,"ax",@progbits
	.align	128
.text._ZN7cutlass13device_kernelINS_4gemm6kernel13GemmUniversalIN4cute5tupleIJiiiiEEENS1_10collective13CollectiveMmaINS1_34MainloopSm90TmaGmmaWarpSpecializedILi9ENS5_IJNS4_1CILi1EEENSA_ILi4EEESB_EEENS1_32KernelTmaWarpSpecializedPingpongEEENS5_IJNSA_ILi64EEENSA_ILi128EEESG_EEENS_10bfloat16_tENS5_IJlSB_lEEESJ_SK_NS4_8TiledMMAINS4_8MMA_AtomIJNS4_4SM904GMMA28MMA_64x128x16_F32BF16BF16_SSILNSO_5MajorE0ELSQ_0ELNSO_7ScaleInE1ELSR_1EEEEEENS4_6LayoutINS5_IJSB_SB_SB_EEENS5_IJNSA_ILi0EEESW_SW_EEEEENS5_IJNS4_10UnderscoreESZ_SZ_EEEEENS4_23SM90_TMA_LOAD_MULTICASTENS4_14ComposedLayoutINS4_7SwizzleILi3ELi4ELi3EEENS4_18smem_ptr_flag_bitsILi16EEENSU_INS5_IJNSA_ILi8EEESG_EEENS5_IJSG_SB_EEEEEEEvNS4_8identityENS4_13SM90_TMA_LOADES1C_vS1D_EENS_8epilogue10collective6detail29Sm90TmaWarpSpecializedAdapterINS1H_15DefaultEpilogueISJ_SK_SK_NS1G_6thread17LinearCombinationISJ_Li1EffLNS1L_9ScaleType4KindE0ELNS_15FloatRoundStyleE2ESJ_EENS1_15EpilogueDefaultEEEEEvvEEEEvNT_6ParamsE:
        .type           _ZN7cutlass13device_kernelINS_4gemm6kernel13GemmUniversalIN4cute5tupleIJiiiiEEENS1_10collective13CollectiveMmaINS1_34MainloopSm90TmaGmmaWarpSpecializedILi9ENS5_IJNS4_1CILi1EEENSA_ILi4EEESB_EEENS1_32KernelTmaWarpSpecializedPingpongEEENS5_IJNSA_ILi64EEENSA_ILi128EEESG_EEENS_10bfloat16_tENS5_IJlSB_lEEESJ_SK_NS4_8TiledMMAINS4_8MMA_AtomIJNS4_4SM904GMMA28MMA_64x128x16_F32BF16BF16_SSILNSO_5MajorE0ELSQ_0ELNSO_7ScaleInE1ELSR_1EEEEEENS4_6LayoutINS5_IJSB_SB_SB_EEENS5_IJNSA_ILi0EEESW_SW_EEEEENS5_IJNS4_10UnderscoreESZ_SZ_EEEEENS4_23SM90_TMA_LOAD_MULTICASTENS4_14ComposedLayoutINS4_7SwizzleILi3ELi4ELi3EEENS4_18smem_ptr_flag_bitsILi16EEENSU_INS5_IJNSA_ILi8EEESG_EEENS5_IJSG_SB_EEEEEEEvNS4_8identityENS4_13SM90_TMA_LOADES1C_vS1D_EENS_8epilogue10collective6detail29Sm90TmaWarpSpecializedAdapterINS1H_15DefaultEpilogueISJ_SK_SK_NS1G_6thread17LinearCombinationISJ_Li1EffLNS1L_9ScaleType4KindE0ELNS_15FloatRoundStyleE2ESJ_EENS1_15EpilogueDefaultEEEEEvvEEEEvNT_6ParamsE,@function
        .size           _ZN7cutlass13device_kernelINS_4gemm6kernel13GemmUniversalIN4cute5tupleIJiiiiEEENS1_10collective13CollectiveMmaINS1_34MainloopSm90TmaGmmaWarpSpecializedILi9ENS5_IJNS4_1CILi1EEENSA_ILi4EEESB_EEENS1_32KernelTmaWarpSpecializedPingpongEEENS5_IJNSA_ILi64EEENSA_ILi128EEESG_EEENS_10bfloat16_tENS5_IJlSB_lEEESJ_SK_NS4_8TiledMMAINS4_8MMA_AtomIJNS4_4SM904GMMA28MMA_64x128x16_F32BF16BF16_SSILNSO_5MajorE0ELSQ_0ELNSO_7ScaleInE1ELSR_1EEEEEENS4_6LayoutINS5_IJSB_SB_SB_EEENS5_IJNSA_ILi0EEESW_SW_EEEEENS5_IJNS4_10UnderscoreESZ_SZ_EEEEENS4_23SM90_TMA_LOAD_MULTICASTENS4_14ComposedLayoutINS4_7SwizzleILi3ELi4ELi3EEENS4_18smem_ptr_flag_bitsILi16EEENSU_INS5_IJNSA_ILi8EEESG_EEENS5_IJSG_SB_EEEEEEEvNS4_8identityENS4_13SM90_TMA_LOADES1C_vS1D_EENS_8epilogue10collective6detail29Sm90TmaWarpSpecializedAdapterINS1H_15DefaultEpilogueISJ_SK_SK_NS1G_6thread17LinearCombinationISJ_Li1EffLNS1L_9ScaleType4KindE0ELNS_15FloatRoundStyleE2ESJ_EENS1_15EpilogueDefaultEEEEEvvEEEEvNT_6ParamsE,(.L_x_212 - _ZN7cutlass13device_kernelINS_4gemm6kernel13GemmUniversalIN4cute5tupleIJiiiiEEENS1_10collective13CollectiveMmaINS1_34MainloopSm90TmaGmmaWarpSpecializedILi9ENS5_IJNS4_1CILi1EEENSA_ILi4EEESB_EEENS1_32KernelTmaWarpSpecializedPingpongEEENS5_IJNSA_ILi64EEENSA_ILi128EEESG_EEENS_10bfloat16_tENS5_IJlSB_lEEESJ_SK_NS4_8TiledMMAINS4_8MMA_AtomIJNS4_4SM904GMMA28MMA_64x128x16_F32BF16BF16_SSILNSO_5MajorE0ELSQ_0ELNSO_7ScaleInE1ELSR_1EEEEEENS4_6LayoutINS5_IJSB_SB_SB_EEENS5_IJNSA_ILi0EEESW_SW_EEEEENS5_IJNS4_10UnderscoreESZ_SZ_EEEEENS4_23SM90_TMA_LOAD_MULTICASTENS4_14ComposedLayoutINS4_7SwizzleILi3ELi4ELi3EEENS4_18smem_ptr_flag_bitsILi16EEENSU_INS5_IJNSA_ILi8EEESG_EEENS5_IJSG_SB_EEEEEEEvNS4_8identityENS4_13SM90_TMA_LOADES1C_vS1D_EENS_8epilogue10collective6detail29Sm90TmaWarpSpecializedAdapterINS1H_15DefaultEpilogueISJ_SK_SK_NS1G_6thread17LinearCombinationISJ_Li1EffLNS1L_9ScaleType4KindE0ELNS_15FloatRoundStyleE2ESJ_EENS1_15EpilogueDefaultEEEEEvvEEEEvNT_6ParamsE)
        .other          _ZN7cutlass13device_kernelINS_4gemm6kernel13GemmUniversalIN4cute5tupleIJiiiiEEENS1_10collective13CollectiveMmaINS1_34MainloopSm90TmaGmmaWarpSpecializedILi9ENS5_IJNS4_1CILi1EEENSA_ILi4EEESB_EEENS1_32KernelTmaWarpSpecializedPingpongEEENS5_IJNSA_ILi64EEENSA_ILi128EEESG_EEENS_10bfloat16_tENS5_IJlSB_lEEESJ_SK_NS4_8TiledMMAINS4_8MMA_AtomIJNS4_4SM904GMMA28MMA_64x128x16_F32BF16BF16_SSILNSO_5MajorE0ELSQ_0ELNSO_7ScaleInE1ELSR_1EEEEEENS4_6LayoutINS5_IJSB_SB_SB_EEENS5_IJNSA_ILi0EEESW_SW_EEEEENS5_IJNS4_10UnderscoreESZ_SZ_EEEEENS4_23SM90_TMA_LOAD_MULTICASTENS4_14ComposedLayoutINS4_7SwizzleILi3ELi4ELi3EEENS4_18smem_ptr_flag_bitsILi16EEENSU_INS5_IJNSA_ILi8EEESG_EEENS5_IJSG_SB_EEEEEEEvNS4_8identityENS4_13SM90_TMA_LOADES1C_vS1D_EENS_8epilogue10collective6detail29Sm90TmaWarpSpecializedAdapterINS1H_15DefaultEpilogueISJ_SK_SK_NS1G_6thread17LinearCombinationISJ_Li1EffLNS1L_9ScaleType4KindE0ELNS_15FloatRoundStyleE2ESJ_EENS1_15EpilogueDefaultEEEEEvvEEEEvNT_6ParamsE,@"STO_CUDA_ENTRY STV_DEFAULT"
_ZN7cutlass13device_kernelINS_4gemm6kernel13GemmUniversalIN4cute5tupleIJiiiiEEENS1_10collective13CollectiveMmaINS1_34MainloopSm90TmaGmmaWarpSpecializedILi9ENS5_IJNS4_1CILi1EEENSA_ILi4EEESB_EEENS1_32KernelTmaWarpSpecializedPingpongEEENS5_IJNSA_ILi64EEENSA_ILi128EEESG_EEENS_10bfloat16_tENS5_IJlSB_lEEESJ_SK_NS4_8TiledMMAINS4_8MMA_AtomIJNS4_4SM904GMMA28MMA_64x128x16_F32BF16BF16_SSILNSO_5MajorE0ELSQ_0ELNSO_7ScaleInE1ELSR_1EEEEEENS4_6LayoutINS5_IJSB_SB_SB_EEENS5_IJNSA_ILi0EEESW_SW_EEEEENS5_IJNS4_10UnderscoreESZ_SZ_EEEEENS4_23SM90_TMA_LOAD_MULTICASTENS4_14ComposedLayoutINS4_7SwizzleILi3ELi4ELi3EEENS4_18smem_ptr_flag_bitsILi16EEENSU_INS5_IJNSA_ILi8EEESG_EEENS5_IJSG_SB_EEEEEEEvNS4_8identityENS4_13SM90_TMA_LOADES1C_vS1D_EENS_8epilogue10collective6detail29Sm90TmaWarpSpecializedAdapterINS1H_15DefaultEpilogueISJ_SK_SK_NS1G_6thread17LinearCombinationISJ_Li1EffLNS1L_9ScaleType4KindE0ELNS_15FloatRoundStyleE2ESJ_EENS1_15EpilogueDefaultEEEEEvvEEEEvNT_6ParamsE:
[----:B------:R-:W0:Y:S02]  /*0000*/  LDC R1, c[0x0][0x28] ;  /* 0x00000a00ff017b82 */ /* 0x000e240000000800 */
[----:B0-----:R-:W-:Y:S01]  /*0010*/  VIADD R1, R1, 0xfffffff8 ;  /* 0xfffffff801017836 */ /* 0x001fe20000000000 */
[----:B------:R-:W0:Y:S01]  /*0020*/  S2R R4, SR_TID.X ;  /* 0x0000000000047919 */ /* 0x000e220000002100 */
[----:B------:R-:W-:Y:S01]  /*0030*/  ELECT P0, URZ, PT ;  /* 0x00000000003f782f */ /* 0x000fe20003800000 */
[----:B------:R-:W-:Y:S01]  /*0040*/  BSSY B0, `(.L_x_0) ;  /* 0x000000f000007945 */ /* 0x000fe20003800000 */
[--C-:B0-----:R-:W-:Y:S02]  /*0050*/  SHF.R.U32.HI R0, RZ, 0x5, R4.reuse ;  /* 0x00000005ff007819 */ /* 0x101fe40000011604 */
[----:B------:R-:W-:-:S03]  /*0060*/  SHF.R.U32.HI R7, RZ, 0x7, R4 ;  /* 0x00000007ff077819 */ /* 0x000fc60000011604 */
[----:B------:R-:W0:Y:S04]  /*0070*/  SHFL.IDX PT, R2, R0, RZ, 0x1f ;  /* 0x00001fff00027589 */ /* 0x000e2800000e0000 */
[----:B------:R1:W2:Y:S01]  /*0080*/  SHFL.IDX PT, R8, R7, RZ, 0x1f ;  /* 0x00001fff07087589 */ /* 0x0002a200000e0000 */
[----:B0-----:R-:W-:-:S13]  /*0090*/  ISETP.NE.OR P0, PT, R2, RZ, !P0 ;  /* 0x000000ff0200720c */ /* 0x001fda0004705670 */
[----:B-12---:R-:W-:Y:S05]  /*00a0*/  @P0 BRA `(.L_x_1) ;  /* 0x0000000000200947 */ /* 0x006fea0003800000 */
[----:B------:R-:W-:Y:S02]  /*00b0*/  ULDC.64 UR4, c[0x0][0x198] ;  /* 0x0000660000047ab9 */ /* 0x000fe40000000a00 */
[----:B------:R-:W-:Y:S02]  /*00c0*/  UIADD3 UR6, UP0, UR4, 0xf0, URZ ;  /* 0x000000f004067890 */ /* 0x000fe4000ff1e03f */
[----:B------:R-:W-:Y:S02]  /*00d0*/  UIADD3 UR4, UP1, UR4, 0x1f0, URZ ;  /* 0x000001f004047890 */ /* 0x000fe4000ff3e03f */
[----:B------:R-:W-:Y:S02]  /*00e0*/  UIADD3.X UR7, URZ, UR5, URZ, UP0, !UPT ;  /* 0x000000053f077290 */ /* 0x000fe400087fe43f */
[----:B------:R-:W-:-:S07]  /*00f0*/  UIADD3.X UR5, URZ, UR5, URZ, UP1, !UPT ;  /* 0x000000053f057290 */ /* 0x000fce0008ffe43f */
[----:B------:R0:W-:Y:S02]  /*0100*/  UTMACCTL.PF [UR6] ;  /* 0x00000000060079b9 */ /* 0x0001e40008040000 */
[----:B------:R0:W-:Y:S02]  /*0110*/  UTMACCTL.PF [UR4] ;  /* 0x00000000040079b9 */ /* 0x0001e40008040000 */
[----:B0-----:R-:W-:Y:S01]  /*0120*/  NOP ;  /* 0x0000000000007918 */ /* 0x001fe20000000000 */
.L_x_1:
[----:B------:R-:W-:Y:S05]  /*0130*/  BSYNC B0 ;  /* 0x0000000000007941 */ /* 0x000fea0003800000 */
.L_x_0:
[----:B------:R-:W0:Y:S01]  /*0140*/  SHFL.IDX PT, R9, R0, RZ, 0x1f ;  /* 0x00001fff00097589 */ /* 0x000e2200000e0000 */
[----:B------:R-:W-:Y:S02]  /*0150*/  SHF.R.S32.HI R3, RZ, 0x1f, R4 ;  /* 0x0000001fff037819 */ /* 0x000fe40000011404 */
[----:B0-----:R-:W-:-:S13]  /*0160*/  ISETP.NE.AND P0, PT, R9, RZ, PT ;  /* 0x000000ff0900720c */ /* 0x001fda0003f05270 */
[----:B------:R-:W-:Y:S05]  /*0170*/  @P0 BRA `(.L_x_2) ;  /* 0x00000000008c0947 */ /* 0x000fea0003800000 */
[----:B------:R-:W-:Y:S01]  /*0180*/  ELECT P0, URZ, PT ;  /* 0x00000000003f782f */ /* 0x000fe20003800000 */
[----:B------:R-:W-:-:S12]  /*0190*/  BSSY B0, `(.L_x_2) ;  /* 0x0000021000007945 */ /* 0x000fd80003800000 */
[----:B------:R-:W-:Y:S05]  /*01a0*/  @!P0 BRA `(.L_x_3) ;  /* 0x00000000007c8947 */ /* 0x000fea0003800000 */
[----:B------:R-:W0:Y:S01]  /*01b0*/  S2UR UR8, SR_CgaCtaId ;  /* 0x00000000000879c3 */ /* 0x000e220000008800 */
[----:B------:R-:W-:Y:S01]  /*01c0*/  UMOV UR4, 0x400 ;  /* 0x0000040000047882 */ /* 0x000fe20000000000 */
[----:B------:R-:W-:Y:S01]  /*01d0*/  UMOV UR5, 0x1 ;  /* 0x0000000100057882 */ /* 0x000fe20000000000 */
[----:B------:R-:W-:Y:S02]  /*01e0*/  UMOV UR6, 0x4 ;  /* 0x0000000400067882 */ /* 0x000fe40000000000 */
[----:B------:R-:W-:-:S04]  /*01f0*/  UIADD3 UR6, -UR6, 0x100000, URZ ;  /* 0x0010000006067890 */ /* 0x000fc8000fffe13f */
[----:B------:R-:W-:Y:S02]  /*0200*/  USHF.L.U32 UR7, UR6, 0xb, URZ ;  /* 0x0000000b06077899 */ /* 0x000fe4000800063f */
[----:B------:R-:W-:Y:S02]  /*0210*/  USHF.L.U32 UR6, UR6, 0x1, URZ ;  /* 0x0000000106067899 */ /* 0x000fe4000800063f */
[----:B0-----:R-:W-:Y:S02]  /*0220*/  ULEA UR8, UR8, UR4, 0x18 ;  /* 0x0000000408087291 */ /* 0x001fe4000f8ec03f */
[----:B------:R-:W-:-:S04]  /*0230*/  UIADD3 UR4, -UR5, 0x100000, URZ ;  /* 0x0010000005047890 */ /* 0x000fc8000fffe13f */
[----:B------:R-:W-:Y:S02]  /*0240*/  USHF.L.U32 UR5, UR4, 0xb, URZ ;  /* 0x0000000b04057899 */ /* 0x000fe4000800063f */
[----:B------:R-:W-:Y:S01]  /*0250*/  USHF.L.U32 UR4, UR4, 0x1, URZ ;  /* 0x0000000104047899 */ /* 0x000fe2000800063f */
[----:B------:R-:W0:Y:S11]  /*0260*/  FENCE.VIEW.ASYNC.S ;  /* 0x00000000000073c6 */ /* 0x000e360000000000 */
[----:B0-----:R0:W1:Y:S01]  /*0270*/  SYNCS.EXCH.64 URZ, [UR8], UR4 ;  /* 0x00000004083f75b2 */ /* 0x0010620008000100 */
[----:B------:R0:W2:Y:S01]  /*0280*/  SYNCS.EXCH.64 URZ, [UR8+0x48], UR6 ;  /* 0x00004806083f75b2 */ /* 0x0000a20008000100 */
[----:B------:R0:W3:Y:S01]  /*0290*/  SYNCS.EXCH.64 URZ, [UR8+0x8], UR4 ;  /* 0x00000804083f75b2 */ /* 0x0000e20008000100 */
[----:B------:R0:W4:Y:S01]  /*02a0*/  SYNCS.EXCH.64 URZ, [UR8+0x50], UR6 ;  /* 0x00005006083f75b2 */ /* 0x0001220008000100 */
[----:B------:R0:W0:Y:S01]  /*02b0*/  SYNCS.EXCH.64 URZ, [UR8+0x10], UR4 ;  /* 0x00001004083f75b2 */ /* 0x0000220008000100 */
        /* <DEDUP_REMOVED lines=13> */
[----:B------:R-:W-:Y:S01]  /*0390*/  NOP ;  /* 0x0000000000007918 */ /* 0x000fe20000000000 */
.L_x_3:
[----:B0-----:R-:W-:Y:S05]  /*03a0*/  BSYNC B0 ;  /* 0x0000000000007941 */ /* 0x001fea0003800000 */
.L_x_2:
[----:B------:R-:W0:Y:S01]  /*03b0*/  SHFL.IDX PT, R12, R0, RZ, 0x1f ;  /* 0x00001fff000c7589 */ /* 0x000e2200000e0000 */
[----:B------:R-:W-:Y:S01]  /*03c0*/  LEA.HI R3, R3, R4, RZ, 0x7 ;  /* 0x0000000403037211 */ /* 0x000fe200078f38ff */
[----:B------:R-:W5:Y:S01]  /*03d0*/  S2UR UR12, SR_CTAID.X ;  /* 0x00000000000c79c3 */ /* 0x000f620000002500 */
[----:B------:R-:W-:Y:S01]  /*03e0*/  ELECT P0, URZ, PT ;  /* 0x00000000003f782f */ /* 0x000fe20003800000 */
[----:B------:R1:W2:Y:S01]  /*03f0*/  SHFL.IDX PT, R11, R0, RZ, 0x1f ;  /* 0x00001fff000b7589 */ /* 0x0002a200000e0000 */
[----:B------:R-:W-:Y:S02]  /*0400*/  LOP3.LUT R3, R3, 0xffffff80, RZ, 0xc0, !PT ;  /* 0xffffff8003037812 */ /* 0x000fe400078ec0ff */
[----:B------:R-:W-:Y:S01]  /*0410*/  ELECT P1, URZ, PT ;  /* 0x00000000003f782f */ /* 0x000fe20003820000 */
[----:B------:R-:W-:Y:S01]  /*0420*/  NOP ;  /* 0x0000000000007918 */ /* 0x000fe20000000000 */
[----:B------:R-:W3:Y:S01]  /*0430*/  S2R R6, SR_CTAID.Y ;  /* 0x0000000000067919 */ /* 0x000ee20000002600 */
[----:B------:R-:W-:Y:S01]  /*0440*/  ULDC UR4, c[0x0][0x150] ;  /* 0x0000540000047ab9 */ /* 0x000fe20000000800 */
[----:B------:R-:W-:Y:S01]  /*0450*/  IMAD.IADD R5, R4, 0x1, -R3 ;  /* 0x0000000104057824 */ /* 0x000fe200078e0a03 */
[----:B------:R-:W4:Y:S01]  /*0460*/  LDC R25, c[0x0][0x148] ;  /* 0x00005200ff197b82 */ /* 0x000f220000000800 */
[----:B-1----:R-:W-:Y:S01]  /*0470*/  SHF.R.S32.HI R0, RZ, 0x1f, R9 ;  /* 0x0000001fff007819 */ /* 0x002fe20000011409 */
[----:B------:R-:W1:Y:S01]  /*0480*/  SHFL.IDX PT, R15, R7, RZ, 0x1f ;  /* 0x00001fff070f7589 */ /* 0x000e6200000e0000 */
[----:B------:R-:W-:Y:S01]  /*0490*/  UMOV UR11, 0x80 ;  /* 0x00000080000b7882 */ /* 0x000fe20000000000 */
[----:B------:R-:W-:Y:S01]  /*04a0*/  SHF.R.S32.HI R20, RZ, 0x1f, R5 ;  /* 0x0000001fff147819 */ /* 0x000fe20000011405 */
[----:B------:R-:W-:Y:S01]  /*04b0*/  NOP ;  /* 0x0000000000007918 */ /* 0x000fe20000000000 */
[----:B------:R-:W-:Y:S01]  /*04c0*/  LEA.HI R0, R0, R9, RZ, 0x2 ;  /* 0x0000000900007211 */ /* 0x000fe200078f10ff */
[----:B------:R-:W-:Y:S01]  /*04d0*/  VIADD R35, R8, 0xffffffff ;  /* 0xffffffff08237836 */ /* 0x000fe20000000000 */
[----:B------:R-:W-:Y:S01]  /*04e0*/  LEA.HI R3, R20, R5, RZ, 0x3 ;  /* 0x0000000514037211 */ /* 0x000fe200078f18ff */
[----:B------:R-:W1:Y:S01]  /*04f0*/  LDC R13, c[0x0][0x140] ;  /* 0x00005000ff0d7b82 */ /* 0x000e620000000800 */
[----:B------:R-:W-:-:S02]  /*0500*/  LOP3.LUT R0, R0, 0x3ffffffc, RZ, 0xc0, !PT ;  /* 0x3ffffffc00007812 */ /* 0x000fc400078ec0ff */
[--C-:B------:R-:W-:Y:S02]  /*0510*/  SHF.R.S32.HI R10, RZ, 0x3, R3.reuse ;  /* 0x00000003ff0a7819 */ /* 0x100fe40000011403 */
[----:B------:R-:W-:Y:S01]  /*0520*/  SHF.R.S32.HI R3, RZ, 0x1f, R3 ;  /* 0x0000001fff037819 */ /* 0x000fe20000011403 */
[----:B------:R-:W-:Y:S01]  /*0530*/  IMAD.IADD R0, R9, 0x1, -R0 ;  /* 0x0000000109007824 */ /* 0x000fe200078e0a00 */
[----:B0-----:R-:W-:Y:S02]  /*0540*/  ISETP.NE.OR P0, PT, R12, RZ, !P0 ;  /* 0x000000ff0c00720c */ /* 0x001fe40004705670 */
[----:B------:R-:W-:Y:S01]  /*0550*/  LEA.HI R3, R3, R10, RZ, 0x2 ;  /* 0x0000000a03037211 */ /* 0x000fe200078f10ff */
[----:B------:R-:W0:Y:S01]  /*0560*/  LDC R12, c[0x0][0x144] ;  /* 0x00005100ff0c7b82 */ /* 0x000e220000000800 */
[----:B--2---:R-:W-:Y:S02]  /*0570*/  ISETP.NE.OR P1, PT, R11, RZ, !P1 ;  /* 0x000000ff0b00720c */ /* 0x004fe40004f25670 */
[----:B------:R-:W-:-:S02]  /*0580*/  LOP3.LUT R11, R3, 0xfffffffc, RZ, 0xc0, !PT ;  /* 0xfffffffc030b7812 */ /* 0x000fc400078ec0ff */
[----:B------:R-:W-:Y:S02]  /*0590*/  SHF.R.S32.HI R3, RZ, 0x1f, R2 ;  /* 0x0000001fff037819 */ /* 0x000fe40000011402 */
[----:B------:R-:W-:Y:S01]  /*05a0*/  ISETP.GE.U32.AND P5, PT, R35, 0x2, PT ;  /* 0x000000022300780c */ /* 0x000fe20003fa6070 */
[----:B------:R-:W-:Y:S01]  /*05b0*/  IMAD.IADD R11, R10, 0x1, -R11 ;  /* 0x000000010a0b7824 */ /* 0x000fe200078e0a0b */
[----:B-----5:R-:W-:Y:S01]  /*05c0*/  I2FP.F32.U32 R10, UR12 ;  /* 0x0000000c000a7c45 */ /* 0x020fe20008201000 */
[----:B------:R-:W-:Y:S01]  /*05d0*/  VOTEU.ALL UP0, P0 ;  /* 0x00000000003f7886 */ /* 0x000fe20000000000 */
[----:B---3--:R-:W-:Y:S01]  /*05e0*/  I2FP.F32.U32 R9, R6 ;  /* 0x0000000600097245 */ /* 0x008fe20000201000 */
[----:B------:R-:W-:Y:S01]  /*05f0*/  IMAD R0, R0, 0x4, R11 ;  /* 0x0000000400007824 */ /* 0x000fe200078e020b */
[----:B------:R-:W-:Y:S01]  /*0600*/  LEA.HI R3, R3, R2, RZ, 0x2 ;  /* 0x0000000203037211 */ /* 0x000fe200078f10ff */
[----:B------:R-:W-:Y:S01]  /*0610*/  VOTEU.ALL UP1, P1 ;  /* 0x00000000003f7886 */ /* 0x000fe20000820000 */
[----:B------:R-:W-:Y:S01]  /*0620*/  FMUL R10, R10, UR4 ;  /* 0x000000040a0a7c20 */ /* 0x000fe20008400000 */
[----:B------:R-:W2:Y:S01]  /*0630*/  @!UP0 S2UR UR7, SR_CgaCtaId ;  /* 0x00000000000789c3 */ /* 0x000ea20000008800 */
[----:B------:R-:W-:Y:S01]  /*0640*/  ULDC UR4, c[0x0][0x154] ;  /* 0x0000550000047ab9 */ /* 0x000fe20000000800 */
[----:B------:R-:W-:Y:S01]  /*0650*/  LOP3.LUT R3, R3, 0xfffffffc, RZ, 0xc0, !PT ;  /* 0xfffffffc03037812 */ /* 0x000fe200078ec0ff */
[----:B------:R-:W-:Y:S01]  /*0660*/  FMUL R9, R9, UR4 ;  /* 0x0000000409097c20 */ /* 0x000fe20008400000 */
[----:B------:R-:W-:Y:S01]  /*0670*/  UMOV UR4, 0x20 ;  /* 0x0000002000047882 */ /* 0x000fe20000000000 */
[----:B------:R-:W3:Y:S01]  /*0680*/  F2I.U32.TRUNC.NTZ R10, R10 ;  /* 0x0000000a000a7305 */ /* 0x000ee2000020f000 */
[----:B------:R-:W-:Y:S01]  /*0690*/  @!UP0 UMOV UR6, 0x400 ;  /* 0x0000040000068882 */ /* 0x000fe20000000000 */
[----:B------:R-:W-:Y:S01]  /*06a0*/  IMAD.IADD R14, R2, 0x1, -R3 ;  /* 0x00000001020e7824 */ /* 0x000fe200078e0a03 */
[----:B------:R-:W5:Y:S01]  /*06b0*/  @!UP1 S2UR UR10, SR_CgaCtaId ;  /* 0x00000000000a99c3 */ /* 0x000f620000008800 */
[----:B------:R-:W-:Y:S01]  /*06c0*/  IMAD.SHL.U32 R3, R0, 0x4, RZ ;  /* 0x0000000400037824 */ /* 0x000fe200078e00ff */
[----:B------:R-:W-:-:S04]  /*06d0*/  @!UP0 UIADD3 UR4, -UR4, 0x100000, URZ ;  /* 0x0010000004048890 */ /* 0x000fc8000fffe13f */
[----:B------:R-:W-:Y:S02]  /*06e0*/  @!UP0 USHF.L.U32 UR5, UR4, 0xb, URZ ;  /* 0x0000000b04058899 */ /* 0x000fe4000800063f */
[----:B------:R-:W-:Y:S01]  /*06f0*/  @!UP0 USHF.L.U32 UR4, UR4, 0x1, URZ ;  /* 0x0000000104048899 */ /* 0x000fe2000800063f */
[----:B-1----:R-:W-:Y:S01]  /*0700*/  ISETP.EQ.U32.AND P3, PT, R13, 0x1, PT ;  /* 0x000000010d00780c */ /* 0x002fe20003f62070 */
[----:B------:R-:W-:Y:S01]  /*0710*/  @!UP1 UMOV UR9, 0x400 ;  /* 0x0000040000099882 */ /* 0x000fe20000000000 */
[----:B------:R-:W1:Y:S01]  /*0720*/  F2I.U32.TRUNC.NTZ R9, R9 ;  /* 0x0000000900097305 */ /* 0x000e62000020f000 */
[----:B------:R-:W-:Y:S01]  /*0730*/  LOP3.LUT R88, R0, 0xc, R3, 0x78, !PT ;  /* 0x0000000c00587812 */ /* 0x000fe200078e7803 */
[----:B------:R-:W-:Y:S01]  /*0740*/  VOTEU.ALL UP2, P1 ;  /* 0x00000000003f7886 */ /* 0x000fe20000840000 */
[----:B------:R-:W-:Y:S01]  /*0750*/  VOTEU.ALL UP3, P1 ;  /* 0x00000000003f7886 */ /* 0x000fe20000860000 */
[----:B------:R-:W-:Y:S01]  /*0760*/  VOTEU.ALL UP4, P1 ;  /* 0x00000000003f7886 */ /* 0x000fe20000880000 */
[----:B------:R-:W-:Y:S01]  /*0770*/  VOTEU.ALL UP5, P1 ;  /* 0x00000000003f7886 */ /* 0x000fe200008a0000 */
[----:B------:R-:W-:Y:S01]  /*0780*/  ISETP.NE.AND P1, PT, R14, 0x3, PT ;  /* 0x000000030e00780c */ /* 0x000fe20003f25270 */
[----:B---3--:R-:W-:Y:S01]  /*0790*/  IMAD.MOV R21, RZ, RZ, -R10 ;  /* 0x000000ffff157224 */ /* 0x008fe200078e0a0a */
[----:B------:R-:W-:-:S02]  /*07a0*/  R2UR UR43, R15 ;  /* 0x000000000f2b72ca */ /* 0x000fc400000e0000 */
[----:B------:R-:W-:Y:S01]  /*07b0*/  ISETP.EQ.OR P1, PT, R14, RZ, !P1 ;  /* 0x000000ff0e00720c */ /* 0x000fe20004f22670 */
[----:B--2---:R-:W-:Y:S01]  /*07c0*/  @!UP0 ULEA UR8, UR7, UR6, 0x18 ;  /* 0x0000000607088291 */ /* 0x004fe2000f8ec03f */
[----:B0-----:R-:W-:Y:S01]  /*07d0*/  IMAD R21, R12, R21, UR12 ;  /* 0x0000000c0c157e24 */ /* 0x001fe2000f8e0215 */
[----:B------:R-:W-:-:S04]  /*07e0*/  @!UP1 UIADD3 UR6, -UR11, 0x100000, URZ ;  /* 0x001000000b069890 */ /* 0x000fc8000fffe13f */
[----:B------:R-:W-:Y:S02]  /*07f0*/  @!UP1 USHF.L.U32 UR7, UR6, 0xb, URZ ;  /* 0x0000000b06079899 */ /* 0x000fe4000800063f */
[----:B------:R-:W-:Y:S01]  /*0800*/  @!UP1 USHF.L.U32 UR6, UR6, 0x1, URZ ;  /* 0x0000000106069899 */ /* 0x000fe2000800063f */
[C---:B------:R-:W-:Y:S01]  /*0810*/  ISETP.EQ.AND P1, PT, R8.reuse, RZ, P1 ;  /* 0x000000ff0800720c */ /* 0x040fe20000f22270 */
[----:B-1----:R-:W-:Y:S01]  /*0820*/  IMAD.MOV R24, RZ, RZ, -R9 ;  /* 0x000000ffff187224 */ /* 0x002fe200078e0a09 */
[----:B------:R-:W-:Y:S01]  /*0830*/  VOTEU.ALL UP0, P0 ;  /* 0x00000000003f7886 */ /* 0x000fe20000000000 */
[----:B------:R-:W-:Y:S01]  /*0840*/  ISETP.NE.AND P2, PT, R8, RZ, PT ;  /* 0x000000ff0800720c */ /* 0x000fe20003f45270 */
[----:B-----5:R-:W-:Y:S01]  /*0850*/  @!UP1 ULEA UR9, UR10, UR9, 0x18 ;  /* 0x000000090a099291 */ /* 0x020fe2000f8ec03f */
[----:B----4-:R-:W-:Y:S01]  /*0860*/  IMAD R3, R25, R24, R6 ;  /* 0x0000001819037224 */ /* 0x010fe200078e0206 */
[----:B------:R-:W-:Y:S01]  /*0870*/  VOTEU.ALL UP1, P0 ;  /* 0x00000000003f7886 */ /* 0x000fe20000020000 */
[----:B------:R-:W-:Y:S01]  /*0880*/  LOP3.LUT P0, RZ, R5, 0x7, RZ, 0xc0, !PT ;  /* 0x0000000705ff7812 */ /* 0x000fe2000780c0ff */
[----:B------:R-:W0:Y:S02]  /*0890*/  FENCE.VIEW.ASYNC.S ;  /* 0x00000000000073c6 */ /* 0x000e240000000000 */
[----:B0-----:R0:W1:Y:S01]  /*08a0*/  @!UP0 SYNCS.EXCH.64 URZ, [UR8+0xc0], UR4 ;  /* 0x0000c004083f85b2 */ /* 0x0010620008000100 */
[----:B------:R-:W-:-:S02]  /*08b0*/  SEL R23, RZ, 0x1, !P1 ;  /* 0x00000001ff177807 */ /* 0x000fc40004800000 */
[----:B------:R-:W-:Y:S02]  /*08c0*/  ISETP.NE.AND P4, PT, R3, R88, PT ;  /* 0x000000580300720c */ /* 0x000fe40003f85270 */
[----:B------:R-:W-:Y:S02]  /*08d0*/  ISETP.LT.U32.AND P0, PT, R88, 0x4, !P0 ;  /* 0x000000045800780c */ /* 0x000fe40004701070 */
[----:B------:R-:W-:Y:S02]  /*08e0*/  ISETP.EQ.OR P4, PT, R21, RZ, !P4 ;  /* 0x000000ff1500720c */ /* 0x000fe40006782670 */
[----:B------:R-:W-:Y:S02]  /*08f0*/  SEL R23, R23, 0x2, P5 ;  /* 0x0000000217177807 */ /* 0x000fe40002800000 */
[----:B------:R-:W-:-:S04]  /*0900*/  PLOP3.LUT P0, PT, P0, P4, PT, 0x80, 0x0 ;  /* 0x000000000000781c */ /* 0x000fc80000709070 */
[----:B------:R-:W-:Y:S01]  /*0910*/  P2R R103, PR, RZ, 0x1 ;  /* 0x00000001ff677803 */ /* 0x000fe20000000000 */
[----:B------:R0:W2:Y:S01]  /*0920*/  @!UP1 SYNCS.EXCH.64 URZ, [UR8+0xc8], UR4 ;  /* 0x0000c804083f95b2 */ /* 0x0000a20008000100 */
[----:B------:R-:W-:Y:S01]  /*0930*/  NOP ;  /* 0x0000000000007918 */ /* 0x000fe20000000000 */
[----:B------:R0:W3:Y:S01]  /*0940*/  @!UP2 SYNCS.EXCH.64 URZ, [UR9+0xa0], UR6 ;  /* 0x0000a006093fa5b2 */ /* 0x0000e20008000100 */
[----:B------:R0:W4:Y:S01]  /*0950*/  @!UP3 SYNCS.EXCH.64 URZ, [UR9+0xa8], UR6 ;  /* 0x0000a806093fb5b2 */ /* 0x0001220008000100 */
[----:B------:R0:W0:Y:S01]  /*0960*/  @!UP4 SYNCS.EXCH.64 URZ, [UR9+0xb0], UR6 ;  /* 0x0000b006093fc5b2 */ /* 0x0000220008000100 */
[----:B------:R0:W0:Y:S01]  /*0970*/  @!UP5 SYNCS.EXCH.64 URZ, [UR9+0xb8], UR6 ;  /* 0x0000b806093fd5b2 */ /* 0x0000220008000100 */
[----:B------:R-:W-:Y:S01]  /*0980*/  NOP ;  /* 0x0000000000007918 */ /* 0x000fe20000000000 */
[----:B------:R-:W-:Y:S05]  /*0990*/  @!P3 BRA `(.L_x_4) ;  /* 0x000000000008b947 */ /* 0x000fea0003800000 */
[----:B01234-:R-:W-:Y:S01]  /*09a0*/  UCGABAR_ARV ;  /* 0x00000000000079c7 */ /* 0x01ffe20008000000 */
[----:B------:R-:W-:Y:S05]  /*09b0*/  BRA `(.L_x_5) ;  /* 0x0000000000047947 */ /* 0x000fea0003800000 */
.L_x_4:
[----:B01234-:R-:W-:Y:S01]  /*09c0*/  NOP ;  /* 0x0000000000007918 */ /* 0x01ffe20000000000 */
.L_x_5:
[----:B------:R-:W-:Y:S01]  /*09d0*/  ULDC.64 UR4, c[0x0][0x598] ;  /* 0x0001660000047ab9 */ /* 0x000fe20000000a00 */
[----:B------:R-:W-:Y:S01]  /*09e0*/  ULDC.64 UR36, c[0x0][0x208] ;  /* 0x0000820000247ab9 */ /* 0x000fe20000000a00 */
[----:B------:R-:W-:-:S04]  /*09f0*/  ISETP.NE.U32.AND P0, PT, RZ, UR4, PT ;  /* 0x00000004ff007c0c */ /* 0x000fc8000bf05070 */
[----:B------:R-:W-:-:S13]  /*0a00*/  ISETP.NE.AND.EX P0, PT, RZ, UR5, PT, P0 ;  /* 0x00000005ff007c0c */ /* 0x000fda000bf05300 */
[----:B------:R-:W-:Y:S05]  /*0a10*/  @!P0 BRA `(.L_x_6) ;  /* 0x00000000001c8947 */ /* 0x000fea0003800000 */
[----:B------:R-:W0:Y:S02]  /*0a20*/  LDC.64 R2, c[0x0][0x598] ;  /* 0x00016600ff027b82 */ /* 0x000e240000000a00 */
[----:B0-----:R-:W2:Y:S02]  /*0a30*/  LDG.E.64 R2, desc[UR36][R2.64] ;  /* 0x0000002402027981 */ /* 0x001ea4000c1e1b00 */
[----:B--2---:R-:W-:-:S04]  /*0a40*/  ISETP.NE.U32.AND P0, PT, R2, RZ, PT ;  /* 0x000000ff0200720c */ /* 0x004fc80003f05070 */
[----:B------:R-:W-:-:S13]  /*0a50*/  ISETP.NE.AND.EX P0, PT, R3, RZ, PT, P0 ;  /* 0x000000ff0300720c */ /* 0x000fda0003f05300 */
[----:B------:R-:W-:Y:S05]  /*0a60*/  @!P0 BRA `(.L_x_6) ;  /* 0x0000000000088947 */ /* 0x000fea0003800000 */
[----:B------:R0:W5:Y:S01]  /*0a70*/  LD.E R89, desc[UR36][R2.64] ;  /* 0x0000002402597980 */ /* 0x000162000c101900 */
[----:B------:R-:W-:Y:S05]  /*0a80*/  BRA `(.L_x_7) ;  /* 0x0000000000247947 */ /* 0x000fea0003800000 */
.L_x_6:
[----:B------:R-:W-:Y:S02]  /*0a90*/  ULDC.64 UR4, c[0x0][0x588] ;  /* 0x0001620000047ab9 */ /* 0x000fe40000000a00 */
[----:B------:R-:W-:-:S04]  /*0aa0*/  ISETP.NE.U32.AND P0, PT, RZ, UR4, PT ;  /* 0x00000004ff007c0c */ /* 0x000fc8000bf05070 */
[----:B------:R-:W-:-:S13]  /*0ab0*/  ISETP.NE.AND.EX P0, PT, RZ, UR5, PT, P0 ;  /* 0x00000005ff007c0c */ /* 0x000fda000bf05300 */
[----:B------:R-:W-:Y:S05]  /*0ac0*/  @!P0 BRA `(.L_x_8) ;  /* 0x00000000000c8947 */ /* 0x000fea0003800000 */
[----:B------:R-:W0:Y:S02]  /*0ad0*/  LDC.64 R2, c[0x0][0x588] ;  /* 0x00016200ff027b82 */ /* 0x000e240000000a00 */
[----:B0-----:R1:W5:Y:S01]  /*0ae0*/  LDG.E R89, desc[UR36][R2.64] ;  /* 0x0000002402597981 */ /* 0x001362000c1e1900 */
[----:B------:R-:W-:Y:S05]  /*0af0*/  BRA `(.L_x_7) ;  /* 0x0000000000087947 */ /* 0x000fea0003800000 */
.L_x_8:
[----:B------:R-:W-:Y:S02]  /*0b00*/  ULDC UR4, c[0x0][0x580] ;  /* 0x0001600000047ab9 */ /* 0x000fe40000000800 */
[----:B------:R-:W-:-:S07]  /*0b10*/  IMAD.U32 R89, RZ, RZ, UR4 ;  /* 0x00000004ff597e24 */ /* 0x000fce000f8e00ff */
.L_x_7:
[----:B------:R-:W-:Y:S02]  /*0b20*/  ULDC.64 UR4, c[0x0][0x5a0] ;  /* 0x0001680000047ab9 */ /* 0x000fe40000000a00 */
[----:B------:R-:W-:-:S04]  /*0b30*/  ISETP.NE.U32.AND P0, PT, RZ, UR4, PT ;  /* 0x00000004ff007c0c */ /* 0x000fc8000bf05070 */
[----:B------:R-:W-:-:S13]  /*0b40*/  ISETP.NE.AND.EX P0, PT, RZ, UR5, PT, P0 ;  /* 0x00000005ff007c0c */ /* 0x000fda000bf05300 */
[----:B------:R-:W-:Y:S05]  /*0b50*/  @!P0 BRA `(.L_x_9) ;  /* 0x00000000001c8947 */ /* 0x000fea0003800000 */
[----:B01----:R-:W0:Y:S02]  /*0b60*/  LDC.64 R2, c[0x0][0x5a0] ;  /* 0x00016800ff027b82 */ /* 0x003e240000000a00 */
[----:B0-----:R-:W2:Y:S02]  /*0b70*/  LDG.E.64 R2, desc[UR36][R2.64] ;  /* 0x0000002402027981 */ /* 0x001ea4000c1e1b00 */
[----:B--2---:R-:W-:-:S04]  /*0b80*/  ISETP.NE.U32.AND P0, PT, R2, RZ, PT ;  /* 0x000000ff0200720c */ /* 0x004fc80003f05070 */
[----:B------:R-:W-:-:S13]  /*0b90*/  ISETP.NE.AND.EX P0, PT, R3, RZ, PT, P0 ;  /* 0x000000ff0300720c */ /* 0x000fda0003f05300 */
[----:B------:R-:W-:Y:S05]  /*0ba0*/  @!P0 BRA `(.L_x_9) ;  /* 0x0000000000088947 */ /* 0x000fea0003800000 */
[----:B------:R0:W5:Y:S01]  /*0bb0*/  LD.E R90, desc[UR36][R2.64] ;  /* 0x00000024025a7980 */ /* 0x000162000c101900 */
[----:B------:R-:W-:Y:S05]  /*0bc0*/  BRA `(.L_x_10) ;  /* 0x0000000000247947 */ /* 0x000fea0003800000 */
.L_x_9:
[----:B------:R-:W-:Y:S02]  /*0bd0*/  ULDC.64 UR4, c[0x0][0x590] ;  /* 0x0001640000047ab9 */ /* 0x000fe40000000a00 */
[----:B------:R-:W-:-:S04]  /*0be0*/  ISETP.NE.U32.AND P0, PT, RZ, UR4, PT ;  /* 0x00000004ff007c0c */ /* 0x000fc8000bf05070 */
[----:B------:R-:W-:-:S13]  /*0bf0*/  ISETP.NE.AND.EX P0, PT, RZ, UR5, PT, P0 ;  /* 0x00000005ff007c0c */ /* 0x000fda000bf05300 */
[----:B------:R-:W-:Y:S05]  /*0c00*/  @!P0 BRA `(.L_x_11) ;  /* 0x00000000000c8947 */ /* 0x000fea0003800000 */
[----:B------:R-:W2:Y:S02]  /*0c10*/  LDC.64 R90, c[0x0][0x590] ;  /* 0x00016400ff5a7b82 */ /* 0x000ea40000000a00 */
[----:B--2---:R2:W5:Y:S01]  /*0c20*/  LDG.E R90, desc[UR36][R90.64] ;  /* 0x000000245a5a7981 */ /* 0x004562000c1e1900 */
[----:B------:R-:W-:Y:S05]  /*0c30*/  BRA `(.L_x_10) ;  /* 0x0000000000087947 */ /* 0x000fea0003800000 */
.L_x_11:
[----:B------:R-:W-:Y:S02]  /*0c40*/  ULDC UR4, c[0x0][0x584] ;  /* 0x0001610000047ab9 */ /* 0x000fe40000000800 */
[----:B------:R-:W-:-:S07]  /*0c50*/  IMAD.U32 R90, RZ, RZ, UR4 ;  /* 0x00000004ff5a7e24 */ /* 0x000fce000f8e00ff */
.L_x_10:
[----:B01----:R-:W0:Y:S01]  /*0c60*/  LDC R2, c[0x0][0x65c] ;  /* 0x00019700ff027b82 */ /* 0x003e220000000800 */
[----:B------:R-:W-:Y:S01]  /*0c70*/  ULDC UR6, c[0x0][0x28c] ;  /* 0x0000a30000067ab9 */ /* 0x000fe20000000800 */
[----:B------:R-:W-:Y:S01]  /*0c80*/  ISETP.NE.AND P0, PT, R8, 0x2, PT ;  /* 0x000000020800780c */ /* 0x000fe20003f05270 */
[----:B------:R-:W-:Y:S01]  /*0c90*/  UIADD3 UR6, UR6, 0x3f, URZ ;  /* 0x0000003f06067890 */ /* 0x000fe2000fffe03f */
[----:B------:R-:W-:Y:S01]  /*0ca0*/  IMAD.U32 R8, RZ, RZ, UR12 ;  /* 0x0000000cff087e24 */ /* 0x000fe2000f8e00ff */
[----:B------:R-:W-:Y:S01]  /*0cb0*/  UMOV UR38, URZ ;  /* 0x0000003f00267c82 */ /* 0x000fe20008000000 */
[----:B------:R-:W-:Y:S01]  /*0cc0*/  UMOV UR39, URZ ;  /* 0x0000003f00277c82 */ /* 0x000fe20008000000 */
[----:B------:R-:W-:Y:S01]  /*0cd0*/  USHF.R.S32.HI UR7, URZ, 0x1f, UR6 ;  /* 0x0000001f3f077899 */ /* 0x000fe20008011406 */
[----:B------:R-:W-:-:S03]  /*0ce0*/  ULDC.64 UR8, c[0x0][0x650] ;  /* 0x0001940000087ab9 */ /* 0x000fc60000000a00 */
[----:B------:R-:W-:-:S04]  /*0cf0*/  ULEA.HI UR7, UR7, UR6, URZ, 0x6 ;  /* 0x0000000607077291 */ /* 0x000fc8000f8f303f */
[----:B------:R-:W-:Y:S01]  /*0d00*/  USHF.R.S32.HI UR40, URZ, 0x6, UR7 ;  /* 0x000000063f287899 */ /* 0x000fe20008011407 */
[----:B0-----:R-:W-:-:S13]  /*0d10*/  ISETP.NE.AND P1, PT, R2, 0x1, PT ;  /* 0x000000010200780c */ /* 0x001fda0003f25270 */
[----:B------:R-:W0:Y:S01]  /*0d20*/  @P1 LDC R17, c[0x0][0x10] ;  /* 0x00000400ff111b82 */ /* 0x000e220000000800 */
[----:B------:R-:W-:Y:S02]  /*0d30*/  @P1 IMAD.MOV.U32 R7, RZ, RZ, RZ ;  /* 0x000000ffff071224 */ /* 0x000fe400078e00ff */
[----:B------:R-:W-:-:S05]  /*0d40*/  @P1 IMAD.MOV.U32 R9, RZ, RZ, RZ ;  /* 0x000000ffff091224 */ /* 0x000fca00078e00ff */
[----:B------:R-:W1:Y:S01]  /*0d50*/  @!P1 LDC R3, c[0x0][0xc] ;  /* 0x00000300ff039b82 */ /* 0x000e620000000800 */
[----:B------:R-:W-:Y:S01]  /*0d60*/  ULDC UR4, c[0x0][0xc] ;  /* 0x0000030000047ab9 */ /* 0x000fe20000000800 */
[----:B------:R-:W-:Y:S02]  /*0d70*/  ULDC UR5, c[0x0][0x10] ;  /* 0x0000040000057ab9 */ /* 0x000fe40000000800 */
[----:B------:R-:W-:-:S04]  /*0d80*/  UIMAD.WIDE.U32 UR4, UR4, UR5, URZ ;  /* 0x00000005040472a5 */ /* 0x000fc8000f8e003f */
[----:B------:R-:W3:Y:S01]  /*0d90*/  LDC R0, c[0x0][0x14] ;  /* 0x00000500ff007b82 */ /* 0x000ee20000000800 */
[----:B0-----:R-:W-:-:S04]  /*0da0*/  @P1 IMAD.WIDE.U32 R16, R17, UR12, R6 ;  /* 0x0000000c11101c25 */ /* 0x001fc8000f8e0006 */
[----:B------:R-:W-:Y:S02]  /*0db0*/  @P1 IMAD.IADD R17, R17, 0x1, R9 ;  /* 0x0000000111111824 */ /* 0x000fe400078e0209 */
[----:B------:R-:W-:Y:S02]  /*0dc0*/  IMAD.MOV.U32 R9, RZ, RZ, RZ ;  /* 0x000000ffff097224 */ /* 0x000fe400078e00ff */
[----:B-1----:R-:W-:-:S04]  /*0dd0*/  @!P1 IMAD.WIDE.U32 R8, R6, R3, R8 ;  /* 0x0000000306089225 */ /* 0x002fc800078e0008 */
[----:B------:R-:W-:Y:S02]  /*0de0*/  @!P1 IMAD.MOV.U32 R16, RZ, RZ, R8 ;  /* 0x000000ffff109224 */ /* 0x000fe400078e0008 */
[----:B---3--:R-:W-:-:S04]  /*0df0*/  IMAD.WIDE.U32 R10, R0, UR4, RZ ;  /* 0x00000004000a7c25 */ /* 0x008fc8000f8e00ff */
[----:B------:R-:W-:Y:S01]  /*0e00*/  IMAD R3, R0, UR5, RZ ;  /* 0x0000000500037c24 */ /* 0x000fe2000f8e02ff */
[----:B------:R0:W-:Y:S01]  /*0e10*/  STL.64 [R1], R10 ;  /* 0x0000000a01007387 */ /* 0x0001e20000100a00 */
[----:B------:R-:W-:Y:S02]  /*0e20*/  @!P1 IMAD.MOV.U32 R17, RZ, RZ, R9 ;  /* 0x000000ffff119224 */ /* 0x000fe400078e0009 */
[----:B------:R-:W-:Y:S01]  /*0e30*/  IMAD.IADD R0, R11, 0x1, R3 ;  /* 0x000000010b007824 */ /* 0x000fe200078e0203 */
[----:B------:R-:W-:Y:S06]  /*0e40*/  @P0 BRA `(.L_x_12) ;  /* 0x0000000000200947 */ /* 0x000fec0003800000 */
[----:B------:R-:W-:Y:S01]  /*0e50*/  UISETP.GE.U32.AND UP0, UPT, UR40, 0x9, UPT ;  /* 0x000000092800788c */ /* 0x000fe2000bf06070 */
[----:B------:R-:W-:Y:S01]  /*0e60*/  IADD3 R16, P0, R16, R10, RZ ;  /* 0x0000000a10107210 */ /* 0x000fe20007f1e0ff */
[----:B------:R-:W-:Y:S01]  /*0e70*/  UIMAD.WIDE.U32 UR4, UR40, 0x38e38e39, URZ ;  /* 0x38e38e39280478a5 */ /* 0x000fe2000f8e003f */
[----:B------:R-:W-:-:S03]  /*0e80*/  UMOV UR39, URZ ;  /* 0x0000003f00277c82 */ /* 0x000fc60008000000 */
[----:B------:R-:W-:Y:S01]  /*0e90*/  USHF.R.U32.HI UR4, URZ, 0x1, UR5 ;  /* 0x000000013f047899 */ /* 0x000fe20008011605 */
[----:B------:R-:W-:-:S03]  /*0ea0*/  IMAD.X R17, R0, 0x1, R17, P0 ;  /* 0x0000000100117824 */ /* 0x000fc600000e0611 */
[----:B------:R-:W-:Y:S02]  /*0eb0*/  UIMAD UR38, UR4, -0x9, UR40 ;  /* 0xfffffff7042678a4 */ /* 0x000fe4000f8e0228 */
[----:B------:R-:W-:-:S12]  /*0ec0*/  @UP0 ULOP3.LUT UR39, UR4, 0x1, URZ, 0xc0, !UPT ;  /* 0x0000000104270892 */ /* 0x000fd8000f8ec03f */
.L_x_12:
[----:B------:R-:W-:Y:S01]  /*0ed0*/  ISETP.GE.U32.AND P0, PT, R16, UR8, PT ;  /* 0x0000000810007c0c */ /* 0x000fe2000bf06070 */
[----:B------:R-:W-:Y:S01]  /*0ee0*/  IMAD.MOV.U32 R22, RZ, RZ, -0x1 ;  /* 0xffffffffff167424 */ /* 0x000fe200078e00ff */
[----:B------:R-:W-:Y:S01]  /*0ef0*/  PRMT R3, RZ, 0x7610, R3 ;  /* 0x00007610ff037816 */ /* 0x000fe20000000003 */
[----:B------:R-:W-:Y:S01]  /*0f00*/  IMAD.MOV.U32 R18, RZ, RZ, -0x1 ;  /* 0xffffffffff127424 */ /* 0x000fe200078e00ff */
[----:B------:R-:W-:Y:S01]  /*0f10*/  ISETP.GE.U32.AND.EX P0, PT, R17, UR9, PT, P0 ;  /* 0x0000000911007c0c */ /* 0x000fe2000bf06100 */
[----:B------:R-:W-:-:S12]  /*0f20*/  IMAD.MOV.U32 R19, RZ, RZ, -0x1 ;  /* 0xffffffffff137424 */ /* 0x000fd800078e00ff */
[----:B------:R-:W-:Y:S05]  /*0f30*/  @P0 BRA `(.L_x_13) ;  /* 0x0000000400280947 */ /* 0x000fea0003800000 */
[----:B------:R-:W1:Y:S01]  /*0f40*/  LDC.64 R18, c[0x0][0x628] ;  /* 0x00018a00ff127b82 */ /* 0x000e620000000a00 */
[----:B------:R-:W-:Y:S02]  /*0f50*/  IMAD.MOV.U32 R8, RZ, RZ, R16 ;  /* 0x000000ffff087224 */ /* 0x000fe400078e0010 */
[----:B------:R-:W-:-:S05]  /*0f60*/  IMAD.MOV.U32 R9, RZ, RZ, R17 ;  /* 0x000000ffff097224 */ /* 0x000fca00078e0011 */
[----:B------:R-:W3:Y:S08]  /*0f70*/  LDC R22, c[0x0][0x630] ;  /* 0x00018c00ff167b82 */ /* 0x000ef00000000800 */
[----:B------:R-:W4:Y:S01]  /*0f80*/  LDC.64 R26, c[0x0][0x620] ;  /* 0x00018800ff1a7b82 */ /* 0x000f220000000a00 */
[----:B-1----:R-:W-:-:S04]  /*0f90*/  ISETP.NE.U32.AND P0, PT, R18, RZ, PT ;  /* 0x000000ff1200720c */ /* 0x002fc80003f05070 */
[----:B------:R-:W-:-:S13]  /*0fa0*/  ISETP.NE.AND.EX P0, PT, R19, RZ, PT, P0 ;  /* 0x000000ff1300720c */ /* 0x000fda0003f05300 */
[----:B---34-:R-:W-:Y:S05]  /*0fb0*/  @!P0 BRA `(.L_x_14) ;  /* 0x0000000000288947 */ /* 0x018fea0003800000 */
[----:B------:R-:W1:Y:S02]  /*0fc0*/  LDC R3, c[0x0][0x634] ;  /* 0x00018d00ff037b82 */ /* 0x000e640000000800 */
[----:B-1----:R-:W-:-:S05]  /*0fd0*/  IADD3 R3, P0, R16, R3, RZ ;  /* 0x0000000310037210 */ /* 0x002fca0007f1e0ff */
[----:B------:R-:W-:-:S04]  /*0fe0*/  IMAD.X R15, RZ, RZ, R17, P0 ;  /* 0x000000ffff0f7224 */ /* 0x000fc800000e0611 */
[----:B------:R-:W-:-:S04]  /*0ff0*/  IMAD.WIDE.U32 R8, R15, R18, RZ ;  /* 0x000000120f087225 */ /* 0x000fc800078e00ff */
[----:B0-----:R-:W-:-:S04]  /*1000*/  IMAD.WIDE.U32 R10, P0, R3, R19, R8 ;  /* 0x00000013030a7225 */ /* 0x001fc80007800008 */
[----:B------:R-:W-:-:S04]  /*1010*/  IMAD.WIDE.U32 R8, R3, R18, RZ ;  /* 0x0000001203087225 */ /* 0x000fc800078e00ff */
[----:B------:R-:W-:Y:S01]  /*1020*/  IMAD.X R13, RZ, RZ, RZ, P0 ;  /* 0x000000ffff0d7224 */ /* 0x000fe200000e06ff */
[----:B------:R-:W-:Y:S01]  /*1030*/  IADD3 RZ, P0, R9, R10, RZ ;  /* 0x0000000a09ff7210 */ /* 0x000fe20007f1e0ff */
[----:B------:R-:W-:-:S04]  /*1040*/  IMAD.MOV.U32 R12, RZ, RZ, R11 ;  /* 0x000000ffff0c7224 */ /* 0x000fc800078e000b */
[----:B------:R-:W-:-:S08]  /*1050*/  IMAD.WIDE.U32.X R8, R15, R19, R12, P0 ;  /* 0x000000130f087225 */ /* 0x000fd000000e040c */
.L_x_14:
[----:B------:R-:W1:Y:S01]  /*1060*/  LDC.64 R30, c[0x0][0x640] ;  /* 0x00019000ff1e7b82 */ /* 0x000e620000000a00 */
[-CC-:B------:R-:W-:Y:S02]  /*1070*/  SHF.R.U64 R32, R8, R22.reuse, R9.reuse ;  /* 0x0000001608207219 */ /* 0x180fe40000001209 */
[----:B------:R-:W-:Y:S02]  /*1080*/  SHF.R.U32.HI R3, RZ, R22, R9 ;  /* 0x00000016ff037219 */ /* 0x000fe40000011609 */
[----:B0-----:R-:W-:-:S03]  /*1090*/  IADD3 R11, P0, RZ, -R32, RZ ;  /* 0x80000020ff0b7210 */ /* 0x001fc60007f1e0ff */
[----:B------:R-:W0:Y:S02]  /*10a0*/  LDC R12, c[0x0][0x618] ;  /* 0x00018600ff0c7b82 */ /* 0x000e240000000800 */
[----:B------:R-:W-:Y:S02]  /*10b0*/  IMAD.X R3, RZ, RZ, ~R3, P0 ;  /* 0x000000ffff037224 */ /* 0x000fe400000e0e03 */
[----:B------:R-:W-:-:S04]  /*10c0*/  IMAD.WIDE.U32 R8, R11, R26, R16 ;  /* 0x0000001a0b087225 */ /* 0x000fc800078e0010 */
[----:B------:R-:W3:Y:S01]  /*10d0*/  LDC R22, c[0x0][0x608] ;  /* 0x00018200ff167b82 */ /* 0x000ee20000000800 */
[----:B------:R-:W-:-:S04]  /*10e0*/  IMAD R10, R3, R26, RZ ;  /* 0x0000001a030a7224 */ /* 0x000fc800078e02ff */
[----:B------:R-:W-:Y:S02]  /*10f0*/  IMAD R3, R11, R27, R10 ;  /* 0x0000001b0b037224 */ /* 0x000fe400078e020a */
[----:B------:R-:W-:Y:S01]  /*1100*/  IMAD.MOV.U32 R10, RZ, RZ, -0x1 ;  /* 0xffffffffff0a7424 */ /* 0x000fe200078e00ff */
[----:B------:R-:W4:Y:S01]  /*1110*/  LDC R29, c[0x0][0x658] ;  /* 0x00019600ff1d7b82 */ /* 0x000f220000000800 */
[----:B------:R-:W-:Y:S01]  /*1120*/  IMAD.IADD R3, R9, 0x1, R3 ;  /* 0x0000000109037824 */ /* 0x000fe200078e0203 */
[----:B-1----:R-:W-:-:S04]  /*1130*/  ISETP.NE.U32.AND P0, PT, R30, RZ, PT ;  /* 0x000000ff1e00720c */ /* 0x002fc80003f05070 */
[----:B------:R-:W-:Y:S02]  /*1140*/  ISETP.NE.AND.EX P0, PT, R31, RZ, PT, P0 ;  /* 0x000000ff1f00720c */ /* 0x000fe40003f05300 */
[----:B------:R-:W1:Y:S01]  /*1150*/  LDC R26, c[0x0][0x600] ;  /* 0x00018000ff1a7b82 */ /* 0x000e620000000800 */
[-CC-:B0-----:R-:W-:Y:S02]  /*1160*/  SHF.R.U64 R18, R8, R12.reuse, R3.reuse ;  /* 0x0000000c08127219 */ /* 0x181fe40000001203 */
[----:B------:R-:W-:-:S05]  /*1170*/  SHF.R.U32.HI R3, RZ, R12, R3 ;  /* 0x0000000cff037219 */ /* 0x000fca0000011603 */
[----:B------:R-:W0:Y:S01]  /*1180*/  LDC R27, c[0x0][0x648] ;  /* 0x00019200ff1b7b82 */ /* 0x000e220000000800 */
[-CC-:B---3--:R-:W-:Y:S02]  /*1190*/  SHF.R.U64 R34, R18, R22.reuse, R3.reuse ;  /* 0x0000001612227219 */ /* 0x188fe40000001203 */
[----:B------:R-:W-:Y:S01]  /*11a0*/  SHF.R.U32.HI R8, RZ, R22, R3 ;  /* 0x00000016ff087219 */ /* 0x000fe20000011603 */
[----:B------:R-:W-:-:S04]  /*11b0*/  IMAD.MOV.U32 R22, RZ, RZ, 0x1 ;  /* 0x00000001ff167424 */ /* 0x000fc800078e00ff */
[----:B------:R-:W3:Y:S01]  /*11c0*/  LDC R33, c[0x0][0x638] ;  /* 0x00018e00ff217b82 */ /* 0x000ee20000000800 */
[-CC-:B----4-:R-:W-:Y:S02]  /*11d0*/  SHF.R.U64 R36, R34, R29.reuse, R8.reuse ;  /* 0x0000001d22247219 */ /* 0x190fe40000001208 */
[-C--:B------:R-:W-:Y:S02]  /*11e0*/  SHF.L.U32 R3, R10, R29.reuse, RZ ;  /* 0x0000001d0a037219 */ /* 0x080fe400000006ff */
[----:B------:R-:W-:Y:S01]  /*11f0*/  SHF.R.U32.HI R9, RZ, R29, R8 ;  /* 0x0000001dff097219 */ /* 0x000fe20000011608 */
[----:B------:R-:W-:Y:S01]  /*1200*/  IMAD.MOV.U32 R8, RZ, RZ, R36 ;  /* 0x000000ffff087224 */ /* 0x000fe200078e0024 */
[----:B------:R-:W-:Y:S01]  /*1210*/  LOP3.LUT R15, RZ, R3, RZ, 0x33, !PT ;  /* 0x00000003ff0f7212 */ /* 0x000fe200078e33ff */
[----:B------:R-:W4:Y:S01]  /*1220*/  LDC R28, c[0x0][0x610] ;  /* 0x00018400ff1c7b82 */ /* 0x000f220000000800 */
[----:B------:R-:W-:Y:S05]  /*1230*/  @!P0 BRA `(.L_x_15) ;  /* 0x0000000000288947 */ /* 0x000fea0003800000 */
[----:B------:R-:W2:Y:S02]  /*1240*/  LDC R3, c[0x0][0x64c] ;  /* 0x00019300ff037b82 */ /* 0x000ea40000000800 */
[----:B--2---:R-:W-:-:S05]  /*1250*/  IADD3 R3, P0, R36, R3, RZ ;  /* 0x0000000324037210 */ /* 0x004fca0007f1e0ff */
[----:B------:R-:W-:-:S04]  /*1260*/  IMAD.X R19, RZ, RZ, R9, P0 ;  /* 0x000000ffff137224 */ /* 0x000fc800000e0609 */
[----:B------:R-:W-:-:S04]  /*1270*/  IMAD.WIDE.U32 R8, R19, R30, RZ ;  /* 0x0000001e13087225 */ /* 0x000fc800078e00ff */
[----:B------:R-:W-:-:S04]  /*1280*/  IMAD.WIDE.U32 R10, P0, R3, R31, R8 ;  /* 0x0000001f030a7225 */ /* 0x000fc80007800008 */
[----:B------:R-:W-:-:S04]  /*1290*/  IMAD.WIDE.U32 R8, R3, R30, RZ ;  /* 0x0000001e03087225 */ /* 0x000fc800078e00ff */
[----:B------:R-:W-:Y:S01]  /*12a0*/  IMAD.X R13, RZ, RZ, RZ, P0 ;  /* 0x000000ffff0d7224 */ /* 0x000fe200000e06ff */
[----:B------:R-:W-:Y:S01]  /*12b0*/  IADD3 RZ, P0, R9, R10, RZ ;  /* 0x0000000a09ff7210 */ /* 0x000fe20007f1e0ff */
[----:B------:R-:W-:-:S04]  /*12c0*/  IMAD.MOV.U32 R12, RZ, RZ, R11 ;  /* 0x000000ffff0c7224 */ /* 0x000fc800078e000b */
[----:B------:R-:W-:-:S08]  /*12d0*/  IMAD.WIDE.U32.X R8, R19, R31, R12, P0 ;  /* 0x0000001f13087225 */ /* 0x000fd000000e040c */
.L_x_15:
[----:B0-----:R-:W-:Y:S01]  /*12e0*/  SHF.R.U64 R7, R8, R27, R9 ;  /* 0x0000001b08077219 */ /* 0x001fe20000001209 */
[----:B-1----:R-:W-:Y:S01]  /*12f0*/  VIADD R9, R26, 0xffffffff ;  /* 0xffffffff1a097836 */ /* 0x002fe20000000000 */
[----:B------:R-:W-:Y:S01]  /*1300*/  SHF.L.U32 R3, R22, R29, RZ ;  /* 0x0000001d16037219 */ /* 0x000fe200000006ff */
[----:B------:R-:W-:Y:S01]  /*1310*/  @P1 IMAD R21, R25, R24, R6 ;  /* 0x0000001819151224 */ /* 0x000fe200078e0206 */
[----:B------:R-:W-:Y:S01]  /*1320*/  LOP3.LUT R8, R34, R15, RZ, 0xc0, !PT ;  /* 0x0000000f22087212 */ /* 0x000fe200078ec0ff */
[----:B------:R-:W-:Y:S02]  /*1330*/  IMAD.MOV R10, RZ, RZ, -R7 ;  /* 0x000000ffff0a7224 */ /* 0x000fe400078e0a07 */
[----:B------:R-:W-:Y:S02]  /*1340*/  IMAD.MOV.U32 R6, RZ, RZ, 0x1 ;  /* 0x00000001ff067424 */ /* 0x000fe400078e00ff */
[----:B------:R-:W-:Y:S01]  /*1350*/  IMAD R8, R3, R7, R8 ;  /* 0x0000000703087224 */ /* 0x000fe200078e0208 */
[----:B------:R-:W-:Y:S01]  /*1360*/  LOP3.LUT R7, R18, R9, RZ, 0xc0, !PT ;  /* 0x0000000912077212 */ /* 0x000fe200078ec0ff */
[----:B---3--:R-:W-:-:S02]  /*1370*/  IMAD R3, R10, R33, R36 ;  /* 0x000000210a037224 */ /* 0x008fc400078e0224 */
[----:B----4-:R-:W-:Y:S02]  /*1380*/  IMAD R22, R8, R28, R21 ;  /* 0x0000001c08167224 */ /* 0x010fe400078e0215 */
[----:B------:R-:W-:Y:S01]  /*1390*/  IMAD R7, R3, R26, R7 ;  /* 0x0000001a03077224 */ /* 0x000fe200078e0207 */
[----:B------:R-:W-:Y:S01]  /*13a0*/  PRMT R3, R6, 0x7610, R3 ;  /* 0x0000761006037816 */ /* 0x000fe20000000003 */
[----:B------:R-:W-:-:S03]  /*13b0*/  IMAD.MOV.U32 R19, RZ, RZ, R32 ;  /* 0x000000ffff137224 */ /* 0x000fc600078e0020 */
[----:B------:R-:W-:Y:S02]  /*13c0*/  SEL R18, R7, R22, !P1 ;  /* 0x0000001607127207 */ /* 0x000fe40004800000 */
[----:B------:R-:W-:-:S07]  /*13d0*/  SEL R22, R22, R7, !P1 ;  /* 0x0000000716167207 */ /* 0x000fce0004800000 */
.L_x_13:
[----:B------:R-:W-:Y:S05]  /*13e0*/  @!P3 BRA `(.L_x_16) ;  /* 0x00000000000cb947 */ /* 0x000fea0003800000 */
[----:B------:R-:W-:Y:S01]  /*13f0*/  UCGABAR_WAIT ;  /* 0x0000000000007dc7 */ /* 0x000fe20008000000 */
[----:B------:R-:W-:Y:S01]  /*1400*/  CCTL.IVALL ;  /* 0x00000000ff00798f */ /* 0x000fe20002000000 */
[----:B------:R-:W-:Y:S05]  /*1410*/  BRA `(.L_x_17) ;  /* 0x0000000000047947 */ /* 0x000fea0003800000 */
.L_x_16:
[----:B------:R-:W-:Y:S06]  /*1420*/  BAR.SYNC.DEFER_BLOCKING 0x0 ;  /* 0x0000000000007b1d */ /* 0x000fec0000010000 */
.L_x_17:
[----:B------:R-:W-:Y:S05]  /*1430*/  @!P2 BRA `(.L_x_18) ;  /* 0x00000054007ca947 */ /* 0x000fea0003800000 */
[----:B------:R-:W-:-:S13]  /*1440*/  ISETP.GT.U32.AND P0, PT, R35, 0x1, PT ;  /* 0x000000012300780c */ /* 0x000fda0003f04070 */
[----:B------:R-:W-:Y:S05]  /*1450*/  @P0 EXIT ;  /* 0x000000000000094d */ /* 0x000fea0003800000 */
.L_x_19:
[----:B------:R-:W-:-:S08]  /*1460*/  NOP ;  /* 0x0000000000007918 */ /* 0x000fd00000000000 */
[----:B------:R-:W1:Y:S02]  /*1470*/  USETMAXREG.TRY_ALLOC.CTAPOOL UP0, 0xe8 ;  /* 0x000000e8000079c8 */ /* 0x000e640008000600 */
[----:B-1----:R-:W-:-:S13]  /*1480*/  PLOP3.LUT P0, PT, PT, PT, UP0, 0x80, 0x0 ;  /* 0x000000000000781c */ /* 0x002fda0003f0f008 */
[----:B------:R-:W-:Y:S05]  /*1490*/  @!P0 BRA `(.L_x_19) ;  /* 0xfffffffc00f08947 */ /* 0x000fea000383ffff */
[----:B------:R-:W-:-:S13]  /*14a0*/  LOP3.LUT P0, RZ, R3, 0xff, RZ, 0xc0, !PT ;  /* 0x000000ff03ff7812 */ /* 0x000fda000780c0ff */
[----:B------:R-:W-:Y:S05]  /*14b0*/  @!P0 EXIT ;  /* 0x000000000000894d */ /* 0x000fea0003800000 */
[----:B------:R-:W3:Y:S01]  /*14c0*/  LDL.64 R12, [R1] ;  /* 0x00000000010c7983 */ /* 0x000ee20000100a00 */
[----:B------:R-:W1:Y:S01]  /*14d0*/  S2UR UR4, SR_CgaCtaId ;  /* 0x00000000000479c3 */ /* 0x000e620000008800 */
[CC--:B------:R-:W-:Y:S01]  /*14e0*/  LEA.HI R3, R20.reuse, R5.reuse, RZ, 0x2 ;  /* 0x0000000514037211 */ /* 0x0c0fe200078f10ff */
[----:B------:R-:W-:Y:S01]  /*14f0*/  UISETP.LT.AND UP0, UPT, UR40, 0x1, UPT ;  /* 0x000000012800788c */ /* 0x000fe2000bf01270 */
[----:B------:R-:W-:Y:S01]  /*1500*/  LEA.HI R20, R20, R5, RZ, 0x5 ;  /* 0x0000000514147211 */ /* 0x000fe200078f28ff */
[----:B------:R-:W-:Y:S01]  /*1510*/  UIADD3 UR5, UR43, -0x1, URZ ;  /* 0xffffffff2b057890 */ /* 0x000fe2000fffe03f */
[--C-:B------:R-:W-:Y:S01]  /*1520*/  SHF.R.S32.HI R92, RZ, 0x2, R3.reuse ;  /* 0x00000002ff5c7819 */ /* 0x100fe20000011403 */
[----:B------:R-:W-:Y:S01]  /*1530*/  USEL UR42, UR40, 0x1, UP0 ;  /* 0x00000001282a7887 */ /* 0x000fe20008000000 */
[----:B------:R-:W-:Y:S01]  /*1540*/  SHF.R.S32.HI R7, RZ, 0x1f, R3 ;  /* 0x0000001fff077819 */ /* 0x000fe20000011403 */
[----:B------:R-:W4:Y:S01]  /*1550*/  LDC R97, c[0x0][0x658] ;  /* 0x00019600ff617b82 */ /* 0x000f220000000800 */
[----:B------:R-:W-:Y:S01]  /*1560*/  LOP3.LUT R4, R3, 0xfffffffc, RZ, 0xc0, !PT ;  /* 0xfffffffc03047812 */ /* 0x000fe200078ec0ff */
[----:B------:R-:W-:Y:S01]  /*1570*/  UMOV UR41, 0x400 ;  /* 0x0000040000297882 */ /* 0x000fe20000000000 */
[----:B------:R-:W-:Y:S01]  /*1580*/  LEA.HI R7, R7, R92, RZ, 0x3 ;  /* 0x0000005c07077211 */ /* 0x000fe200078f18ff */
[----:B------:R-:W-:Y:S01]  /*1590*/  UISETP.NE.AND UP0, UPT, UR5, URZ, UPT ;  /* 0x0000003f0500728c */ /* 0x000fe2000bf05270 */
[----:B------:R-:W-:Y:S01]  /*15a0*/  SHF.R.S32.HI R3, RZ, 0x5, R20 ;  /* 0x00000005ff037819 */ /* 0x000fe20000011414 */
[----:B------:R-:W-:Y:S01]  /*15b0*/  IMAD.IADD R4, R5, 0x1, -R4 ;  /* 0x0000000105047824 */ /* 0x000fe200078e0a04 */
[----:B------:R-:W-:Y:S01]  /*15c0*/  LOP3.LUT R7, R7, 0xfffffff8, RZ, 0xc0, !PT ;  /* 0xfffffff807077812 */ /* 0x000fe200078ec0ff */
[----:B------:R-:W2:Y:S01]  /*15d0*/  LDC.64 R8, c[0x0][0x5c8] ;  /* 0x00017200ff087b82 */ /* 0x000ea20000000a00 */
[----:B------:R-:W-:Y:S01]  /*15e0*/  IMAD.MOV.U32 R6, RZ, RZ, -0x1 ;  /* 0xffffffffff067424 */ /* 0x000fe200078e00ff */
[----:B------:R-:W-:Y:S01]  /*15f0*/  ULDC UR6, c[0x0][0x284] ;  /* 0x0000a10000067ab9 */ /* 0x000fe20000000800 */
[----:B0-----:R-:W-:Y:S01]  /*1600*/  IMAD.MOV.U32 R10, RZ, RZ, 0x1 ;  /* 0x00000001ff0a7424 */ /* 0x001fe200078e00ff */
[----:B------:R-:W-:Y:S01]  /*1610*/  LOP3.LUT R104, R23, 0x1, RZ, 0xfc, !PT ;  /* 0x0000000117687812 */ /* 0x000fe200078efcff */
[----:B------:R-:W-:Y:S01]  /*1620*/  IMAD.IADD R92, R92, 0x1, -R7 ;  /* 0x000000015c5c7824 */ /* 0x000fe200078e0a07 */
[----:B------:R-:W-:Y:S01]  /*1630*/  USHF.L.U32 UR45, UR40, 0x1, URZ ;  /* 0x00000001282d7899 */ /* 0x000fe2000800063f */
[----:B------:R-:W-:Y:S01]  /*1640*/  IMAD.SHL.U32 R94, R4, 0x2, RZ ;  /* 0x00000002045e7824 */ /* 0x000fe200078e00ff */
[----:B------:R-:W0:Y:S01]  /*1650*/  LDC R99, c[0x0][0x288] ;  /* 0x0000a200ff637b82 */ /* 0x000e220000000800 */
[----:B-1----:R-:W-:Y:S01]  /*1660*/  ULEA UR41, UR4, UR41, 0x18 ;  /* 0x0000002904297291 */ /* 0x002fe2000f8ec03f */
[--C-:B------:R-:W-:Y:S01]  /*1670*/  SHF.R.S32.HI R93, RZ, 0x1f, R92.reuse ;  /* 0x0000001fff5d7819 */ /* 0x100fe2000001145c */
[----:B------:R-:W-:Y:S01]  /*1680*/  USHF.L.U32 UR4, UR5, 0x3, URZ ;  /* 0x0000000305047899 */ /* 0x000fe2000800063f */
[C---:B------:R-:W-:Y:S01]  /*1690*/  IMAD R102, R3.reuse, -0x10, -R92 ;  /* 0xfffffff003667824 */ /* 0x040fe200078e0a5c */
[----:B------:R-:W-:Y:S01]  /*16a0*/  USEL UR5, URZ, 0x1, UP0 ;  /* 0x000000013f057887 */ /* 0x000fe20008000000 */
[----:B------:R-:W-:Y:S01]  /*16b0*/  SHF.R.S32.HI R95, RZ, 0x1f, R94 ;  /* 0x0000001fff5f7819 */ /* 0x000fe2000001145e */
[----:B------:R-:W-:Y:S01]  /*16c0*/  UIADD3 UR46, UR41, 0xa0, URZ ;  /* 0x000000a0292e7890 */ /* 0x000fe2000fffe03f */
[----:B------:R-:W1:Y:S01]  /*16d0*/  LDC R100, c[0x0][0x600] ;  /* 0x00018000ff647b82 */ /* 0x000e620000000800 */
[-C--:B----4-:R-:W-:Y:S01]  /*16e0*/  SHF.L.U32 R6, R6, R97.reuse, RZ ;  /* 0x0000006106067219 */ /* 0x090fe200000006ff */
[----:B------:R-:W-:Y:S01]  /*16f0*/  ULOP3.LUT UR4, UR4, 0x8, URZ, 0xc0, !UPT ;  /* 0x0000000804047892 */ /* 0x000fe2000f8ec03f */
[----:B------:R-:W-:Y:S01]  /*1700*/  IMAD.WIDE R92, R3, 0x10, R92 ;  /* 0x00000010035c7825 */ /* 0x000fe200078e025c */
[----:B------:R-:W-:Y:S01]  /*1710*/  SHF.L.U32 R97, R10, R97, RZ ;  /* 0x000000610a617219 */ /* 0x000fe200000006ff */
[----:B------:R-:W-:Y:S01]  /*1720*/  UIADD3 UR42, -UR42, UR40, URZ ;  /* 0x000000282a2a7290 */ /* 0x000fe2000fffe13f */
[----:B------:R-:W-:Y:S01]  /*1730*/  LOP3.LUT R101, RZ, R6, RZ, 0x33, !PT ;  /* 0x00000006ff657212 */ /* 0x000fe200078e33ff */
[----:B------:R-:W-:Y:S01]  /*1740*/  IMAD.U32 R105, RZ, RZ, UR5 ;  /* 0x00000005ff697e24 */ /* 0x000fe2000f8e00ff */
[C---:B--2---:R-:W-:Y:S01]  /*1750*/  SHF.L.U64.HI R96, R8.reuse, 0x3, R9 ;  /* 0x0000000308607819 */ /* 0x044fe20000010209 */
[----:B------:R-:W-:Y:S01]  /*1760*/  IMAD.SHL.U32 R91, R8, 0x8, RZ ;  /* 0x00000008085b7824 */ /* 0x000fe200078e00ff */
[----:B------:R-:W-:Y:S01]  /*1770*/  ULEA UR43, UR43, UR46, 0x3 ;  /* 0x0000002e2b2b7291 */ /* 0x000fe2000f8e183f */
[----:B------:R-:W-:Y:S01]  /*1780*/  VIADD R102, R102, UR6 ;  /* 0x0000000666667c36 */ /* 0x000fe20008000000 */
[----:B------:R-:W-:-:S02]  /*1790*/  ULOP3.LUT UR47, UR4, 0x8, URZ, 0x3c, !UPT ;  /* 0x00000008042f7892 */ /* 0x000fc4000f8e3c3f */
[----:B------:R-:W-:Y:S01]  /*17a0*/  ULOP3.LUT UR44, UR4, 0x18, URZ, 0x3c, !UPT ;  /* 0x00000018042c7892 */ /* 0x000fe2000f8e3c3f */
[----:B0-----:R-:W-:Y:S02]  /*17b0*/  IMAD R99, R4, -0x2, R99 ;  /* 0xfffffffe04637824 */ /* 0x001fe400078e0263 */
[----:B-1----:R-:W-:Y:S01]  /*17c0*/  VIADD R100, R100, 0xffffffff ;  /* 0xffffffff64647836 */ /* 0x002fe20000000000 */
[----:B---3--:R-:W-:-:S08]  /*17d0*/  SHF.L.U64.HI R98, R12, 0x1, R0 ;  /* 0x000000010c627819 */ /* 0x008fd00000010200 */
.L_x_167:
[----:B------:R-:W-:-:S04]  /*17e0*/  SHF.L.U32 R0, R105, 0x1f, RZ ;  /* 0x0000001f69007819 */ /* 0x000fc800000006ff */
[----:B------:R-:W0:Y:S02]  /*17f0*/  SYNCS.PHASECHK.TRANS64.TRYWAIT P0, [UR43+-0x8], R0 ;  /* 0xfffff800ff0075a7 */ /* 0x000e24000800016b */
[----:B01-34-:R-:W-:Y:S05]  /*1800*/  @!P0 BRA `(.L_x_20) ;  /* 0x0000006400408947 */ /* 0x01bfea0003800000 */
.L_x_194:
[----:B------:R-:W-:Y:S02]  /*1810*/  ULDC UR4, c[0x0][0x28c] ;  /* 0x0000a30000047ab9 */ /* 0x000fe40000000800 */
[----:B------:R-:W-:-:S13]  /*1820*/  ISETP.LT.AND P0, PT, RZ, UR4, PT ;  /* 0x00000004ff007c0c */ /* 0x000fda000bf01270 */
[----:B------:R-:W-:Y:S05]  /*1830*/  @P0 BRA `(.L_x_21) ;  /* 0x0000000000400947 */ /* 0x000fea0003800000 */
[----:B0-----:R-:W-:Y:S01]  /*1840*/  MOV R0, 0x0 ;  /* 0x0000000000007802 */ /* 0x001fe20000000f00 */
[----:B------:R-:W-:Y:S01]  /*1850*/  ULDC.64 UR4, c[0x4][0x68] ;  /* 0x01001a0000047ab9 */ /* 0x000fe20000000a00 */
[----:B------:R-:W-:Y:S01]  /*1860*/  ULDC.64 UR6, c[0x4][0x8] ;  /* 0x0100020000067ab9 */ /* 0x000fe20000000a00 */
[----:B------:R-:W-:Y:S01]  /*1870*/  IMAD.U32 R4, RZ, RZ, UR4 ;  /* 0x00000004ff047e24 */ /* 0x000fe2000f8e00ff */
[----:B------:R0:W1:Y:S01]  /*1880*/  LDC.64 R14, c[0x4][R0] ;  /* 0x01000000000e7b82 */ /* 0x0000620000000a00 */
[----:B------:R-:W-:Y:S01]  /*1890*/  IMAD.U32 R5, RZ, RZ, UR5 ;  /* 0x00000005ff057e24 */ /* 0x000fe2000f8e00ff */
[----:B------:R-:W-:Y:S01]  /*18a0*/  ULDC.64 UR4, c[0x4][0x70] ;  /* 0x01001c0000047ab9 */ /* 0x000fe20000000a00 */
[----:B------:R-:W-:Y:S02]  /*18b0*/  IMAD.U32 R10, RZ, RZ, UR6 ;  /* 0x00000006ff0a7e24 */ /* 0x000fe4000f8e00ff */
[----:B------:R-:W-:Y:S02]  /*18c0*/  IMAD.U32 R6, RZ, RZ, UR4 ;  /* 0x00000004ff067e24 */ /* 0x000fe4000f8e00ff */
[----:B------:R-:W-:-:S02]  /*18d0*/  IMAD.U32 R7, RZ, RZ, UR5 ;  /* 0x00000005ff077e24 */ /* 0x000fc4000f8e00ff */
[----:B------:R-:W-:Y:S02]  /*18e0*/  IMAD.U32 R11, RZ, RZ, UR7 ;  /* 0x00000007ff0b7e24 */ /* 0x000fe4000f8e00ff */
[----:B------:R-:W-:Y:S02]  /*18f0*/  IMAD.MOV.U32 R8, RZ, RZ, 0x1e1 ;  /* 0x000001e1ff087424 */ /* 0x000fe400078e00ff */
[----:B------:R-:W-:Y:S02]  /*1900*/  IMAD.MOV.U32 R12, RZ, RZ, 0x1 ;  /* 0x00000001ff0c7424 */ /* 0x000fe400078e00ff */
[----:B0-----:R-:W-:-:S07]  /*1910*/  IMAD.MOV.U32 R13, RZ, RZ, RZ ;  /* 0x000000ffff0d7224 */ /* 0x001fce00078e00ff */
[----:B------:R-:W-:-:S07]  /*1920*/  LEPC R20, `(.L_x_21) ;  /* 0x000000001014794e */ /* 0x000fce0000000000 */
[----:B-1---5:R-:W-:Y:S05]  /*1930*/  CALL.ABS.NOINC R14 ;  /* 0x000000000e007343 */ /* 0x022fea0003c00000 */
.L_x_21:
[----:B------:R-:W-:-:S13]  /*1940*/  ISETP.NE.AND P0, PT, R104, 0x3, PT ;  /* 0x000000036800780c */ /* 0x000fda0003f05270 */
[----:B------:R-:W-:Y:S05]  /*1950*/  @!P0 BRA `(.L_x_22) ;  /* 0x0000000000048947 */ /* 0x000fea0003800000 */
[----:B------:R-:W-:Y:S01]  /*1960*/  BPT.TRAP 0x1 ;  /* 0x000000040000795c */ /* 0x000fe20000300000 */
.L_x_22:
[----:B0-----:R-:W-:Y:S02]  /*1970*/  IMAD.U32 R3, RZ, RZ, UR38 ;  /* 0x00000026ff037e24 */ /* 0x001fe4000f8e00ff */
[----:B------:R-:W-:-:S03]  /*1980*/  IMAD.U32 R0, RZ, RZ, UR39 ;  /* 0x00000027ff007e24 */ /* 0x000fc6000f8e00ff */
[----:B------:R-:W-:Y:S02]  /*1990*/  LEA R3, R3, UR41, 0x3 ;  /* 0x0000002903037c11 */ /* 0x000fe4000f8e18ff */
[----:B------:R-:W-:-:S04]  /*19a0*/  SHF.L.U32 R0, R0, 0x1f, RZ ;  /* 0x0000001f00007819 */ /* 0x000fc800000006ff */
[----:B------:R0:W1:Y:S01]  /*19b0*/  SYNCS.PHASECHK.TRANS64.TRYWAIT P1, [R3+URZ], R0 ;  /* 0x00000000030075a7 */ /* 0x000062000802017f */
[----:B------:R-:W-:Y:S05]  /*19c0*/  @!P0 BRA `(.L_x_23) ;  /* 0x0000000000048947 */ /* 0x000fea0003800000 */
[----:B------:R-:W-:Y:S01]  /*19d0*/  BPT.TRAP 0x1 ;  /* 0x000000040000795c */ /* 0x000fe20000300000 */
.L_x_23:
[----:B------:R-:W-:-:S05]  /*19e0*/  IMAD.U32 R4, RZ, RZ, UR42 ;  /* 0x0000002aff047e24 */ /* 0x000fca000f8e00ff */
[----:B------:R-:W-:Y:S01]  /*19f0*/  ISETP.GE.AND P2, PT, R4, 0x1, PT ;  /* 0x000000010400780c */ /* 0x000fe20003f46270 */
[----:B-1----:R-:W-:-:S12]  /*1a00*/  @P1 BRA `(.L_x_24) ;  /* 0x0000000000081947 */ /* 0x002fd80003800000 */
[----:B------:R-:W1:Y:S02]  /*1a10*/  SYNCS.PHASECHK.TRANS64.TRYWAIT P1, [R3+URZ], R0 ;  /* 0x00000000030075a7 */ /* 0x000e64000802017f */
[----:B-1----:R-:W-:Y:S05]  /*1a20*/  @!P1 BRA `(.L_x_25) ;  /* 0x0000006000d09947 */ /* 0x002fea0003800000 */
.L_x_24:
[----:B------:R-:W-:Y:S05]  /*1a30*/  WARPSYNC.ALL ;  /* 0x0000000000007948 */ /* 0x000fea0003800000 */
[----:B------:R-:W-:Y:S01]  /*1a40*/  UIADD3 UR4, UR41, 0x180, URZ ;  /* 0x0000018029047890 */ /* 0x000fe2000fffe03f */
[----:B------:R-:W-:Y:S01]  /*1a50*/  WARPGROUP.ARRIVE ;  /* 0x00000000000079c5 */ /* 0x000fe20000000000 */
[----:B------:R-:W-:Y:S02]  /*1a60*/  UIADD3 UR5, UR41, 0x12180, URZ ;  /* 0x0001218029057890 */ /* 0x000fe4000fffe03f */
[----:B------:R-:W-:Y:S02]  /*1a70*/  USHF.R.U32.HI UR4, URZ, 0x4, UR4 ;  /* 0x000000043f047899 */ /* 0x000fe40008011604 */
[----:B------:R-:W-:-:S02]  /*1a80*/  USHF.R.U32.HI UR5, URZ, 0x4, UR5 ;  /* 0x000000043f057899 */ /* 0x000fc40008011605 */
[----:B------:R-:W-:Y:S02]  /*1a90*/  ULOP3.LUT UR4, UR4, 0x3fff, URZ, 0xc0, !UPT ;  /* 0x00003fff04047892 */ /* 0x000fe4000f8ec03f */
[----:B------:R-:W-:Y:S02]  /*1aa0*/  ULOP3.LUT UR5, UR5, 0x3fff, URZ, 0xc0, !UPT ;  /* 0x00003fff05057892 */ /* 0x000fe4000f8ec03f */
[----:B------:R-:W-:Y:S02]  /*1ab0*/  ULOP3.LUT UR8, UR4, 0x10000, URZ, 0xfc, !UPT ;  /* 0x0001000004087892 */ /* 0x000fe4000f8efc3f */
[----:B------:R-:W-:Y:S02]  /*1ac0*/  ULOP3.LUT UR9, UR5, 0x10000, URZ, 0xfc, !UPT ;  /* 0x0001000005097892 */ /* 0x000fe4000f8efc3f */
[----:B------:R-:W-:Y:S02]  /*1ad0*/  ULEA UR10, UR38, UR8, 0x9 ;  /* 0x00000008260a7291 */ /* 0x000fe4000f8e483f */
[----:B------:R-:W-:Y:S01]  /*1ae0*/  ULEA UR11, UR38, UR9, 0xa ;  /* 0x00000009260b7291 */ /* 0x000fe2000f8e503f */
[----:B------:R-:W-:Y:S01]  /*1af0*/  UMOV UR5, 0x40000040 ;  /* 0x4000004000057882 */ /* 0x000fe20000000000 */
[----:B------:R-:W-:-:S03]  /*1b00*/  UMOV UR7, 0x40000040 ;  /* 0x4000004000077882 */ /* 0x000fc60000000000 */
[----:B------:R-:W-:Y:S02]  /*1b10*/  UMOV UR4, UR10 ;  /* 0x0000000a00047c82 */ /* 0x000fe40008000000 */
[----:B------:R-:W-:Y:S02]  /*1b20*/  UMOV UR6, UR11 ;  /* 0x0000000b00067c82 */ /* 0x000fe40008000000 */
[----:B------:R-:W-:Y:S01]  /*1b30*/  HGMMA.64x128x16.F32.BF16 R24, gdesc[UR4], RZ, !UPT, gsb0 ;  /* 0x01e00000041879f0 */ /* 0x000fe2000c0018ff */
[----:B------:R-:W-:Y:S02]  /*1b40*/  UIADD3 UR4, UR10, 0x2, URZ ;  /* 0x000000020a047890 */ /* 0x000fe4000fffe03f */
[----:B------:R-:W-:Y:S01]  /*1b50*/  UIADD3 UR6, UR11, 0x2, URZ ;  /* 0x000000020b067890 */ /* 0x000fe2000fffe03f */
[----:B------:R-:W-:Y:S01]  /*1b60*/  UMOV UR5, 0x40000040 ;  /* 0x4000004000057882 */ /* 0x000fe20000000000 */
[----:B------:R-:W-:Y:S01]  /*1b70*/  UMOV UR7, 0x40000040 ;  /* 0x4000004000077882 */ /* 0x000fe20000000000 */
[----:B------:R-:W-:-:S02]  /*1b80*/  WARPGROUP.DEPBAR.LE gsb0, 0x0 ;  /* 0x00008000000079c5 */ /* 0x000fc40000010000 */
[----:B------:R-:W-:-:S06]  /*1b90*/  WARPGROUP.ARRIVE ;  /* 0x00000000000079c5 */ /* 0x000fcc0000000000 */
[----:B------:R-:W-:Y:S01]  /*1ba0*/  HGMMA.64x128x16.F32.BF16 R24, gdesc[UR4], R24, gsb0 ;  /* 0x01e00000041879f0 */ /* 0x000fe20008001818 */
[----:B------:R-:W-:Y:S02]  /*1bb0*/  UIADD3 UR4, UR10, 0x4, URZ ;  /* 0x000000040a047890 */ /* 0x000fe4000fffe03f */
[----:B------:R-:W-:Y:S01]  /*1bc0*/  UIADD3 UR6, UR11, 0x4, URZ ;  /* 0x000000040b067890 */ /* 0x000fe2000fffe03f */
[----:B------:R-:W-:Y:S01]  /*1bd0*/  UMOV UR5, 0x40000040 ;  /* 0x4000004000057882 */ /* 0x000fe20000000000 */
[----:B------:R-:W-:Y:S01]  /*1be0*/  UMOV UR7, 0x40000040 ;  /* 0x4000004000077882 */ /* 0x000fe20000000000 */
[----:B------:R-:W-:Y:S02]  /*1bf0*/  WARPGROUP.DEPBAR.LE gsb0, 0x0 ;  /* 0x00008000000079c5 */ /* 0x000fe40000010000 */
        /* <DEDUP_REMOVED lines=8> */
[----:B------:R-:W-:Y:S03]  /*1c80*/  HGMMA.64x128x16.F32.BF16 R24, gdesc[UR4], R24, gsb0 ;  /* 0x01e00000041879f0 */ /* 0x000fe60008001818 */
[----:B------:R-:W-:Y:S02]  /*1c90*/  WARPGROUP.DEPBAR.LE gsb0, 0x0 ;  /* 0x00008000000079c5 */ /* 0x000fe40000010000 */
[----:B------:R-:W-:Y:S05]  /*1ca0*/  @!P2 BRA `(.L_x_26) ;  /* 0x000000040014a947 */ /* 0x000fea0003800000 */
[----:B------:R-:W-:Y:S01]  /*1cb0*/  UIADD3 UR4, UR38, 0x1, URZ ;  /* 0x0000000126047890 */ /* 0x000fe2000fffe03f */
[----:B01----:R-:W-:Y:S02]  /*1cc0*/  IMAD.U32 R0, RZ, RZ, UR42 ;  /* 0x0000002aff007e24 */ /* 0x003fe4000f8e00ff */
[----:B------:R-:W-:Y:S01]  /*1cd0*/  IMAD.U32 R3, RZ, RZ, UR38 ;  /* 0x00000026ff037e24 */ /* 0x000fe2000f8e00ff */
[----:B------:R-:W-:-:S04]  /*1ce0*/  UISETP.NE.AND UP0, UPT, UR4, 0x9, UPT ;  /* 0x000000090400788c */ /* 0x000fc8000bf05270 */
[----:B------:R-:W-:Y:S02]  /*1cf0*/  USEL UR5, URZ, 0x1, UP0 ;  /* 0x000000013f057887 */ /* 0x000fe40008000000 */
[----:B------:R-:W-:Y:S02]  /*1d00*/  USEL UR10, UR4, URZ, UP0 ;  /* 0x0000003f040a7287 */ /* 0x000fe40008000000 */
[----:B------:R-:W-:-:S06]  /*1d10*/  ULOP3.LUT UR5, UR39, UR5, URZ, 0x3c, !UPT ;  /* 0x0000000527057292 */ /* 0x000fcc000f8e3c3f */
[----:B------:R-:W-:-:S07]  /*1d20*/  IMAD.U32 R6, RZ, RZ, UR5 ;  /* 0x00000005ff067e24 */ /* 0x000fce000f8e00ff */
.L_x_33:
[----:B------:R-:W-:Y:S05]  /*1d30*/  @!P0 BRA `(.L_x_27) ;  /* 0x0000000000048947 */ /* 0x000fea0003800000 */
[----:B------:R-:W-:Y:S01]  /*1d40*/  BPT.TRAP 0x1 ;  /* 0x000000040000795c */ /* 0x000fe20000300000 */
.L_x_27:
[----:B------:R-:W-:Y:S01]  /*1d50*/  ULEA UR4, UR10, UR41, 0x3 ;  /* 0x000000290a047291 */ /* 0x000fe2000f8e183f */
[----:B------:R-:W-:-:S08]  /*1d60*/  SHF.L.U32 R4, R6, 0x1f, RZ ;  /* 0x0000001f06047819 */ /* 0x000fd000000006ff */
[----:B------:R0:W1:Y:S01]  /*1d70*/  SYNCS.PHASECHK.TRANS64.TRYWAIT P1, [UR4], R4 ;  /* 0x00000004ff0075a7 */ /* 0x0000620008020144 */
[----:B------:R-:W-:Y:S05]  /*1d80*/  @!P0 BRA `(.L_x_28) ;  /* 0x0000000000048947 */ /* 0x000fea0003800000 */
[----:B------:R-:W-:Y:S01]  /*1d90*/  BPT.TRAP 0x1 ;  /* 0x000000040000795c */ /* 0x000fe20000300000 */
.L_x_28:
[----:B-1----:R-:W-:Y:S05]  /*1da0*/  @P1 BRA `(.L_x_29) ;  /* 0x0000000000081947 */ /* 0x002fea0003800000 */
[----:B------:R-:W1:Y:S02]  /*1db0*/  SYNCS.PHASECHK.TRANS64.TRYWAIT P1, [UR4], R4 ;  /* 0x00000004ff0075a7 */ /* 0x000e640008020144 */
[----:B-1----:R-:W-:Y:S05]  /*1dc0*/  @!P1 BRA `(.L_x_30) ;  /* 0x0000005c00fc9947 */ /* 0x002fea0003800000 */
.L_x_29:
[----:B------:R-:W-:Y:S01]  /*1dd0*/  ULEA UR11, UR10, UR8, 0x9 ;  /* 0x000000080a0b7291 */ /* 0x000fe2000f8e483f */
[----:B------:R-:W-:Y:S01]  /*1de0*/  WARPGROUP.ARRIVE ;  /* 0x00000000000079c5 */ /* 0x000fe20000000000 */
[----:B------:R-:W-:Y:S01]  /*1df0*/  ULEA UR12, UR10, UR9, 0xa ;  /* 0x000000090a0c7291 */ /* 0x000fe2000f8e503f */
[----:B------:R-:W-:Y:S01]  /*1e00*/  UMOV UR5, 0x40000040 ;  /* 0x4000004000057882 */ /* 0x000fe20000000000 */
[----:B------:R-:W-:-:S03]  /*1e10*/  UMOV UR7, 0x40000040 ;  /* 0x4000004000077882 */ /* 0x000fc60000000000 */
[----:B------:R-:W-:Y:S02]  /*1e20*/  UMOV UR4, UR11 ;  /* 0x0000000b00047c82 */ /* 0x000fe40008000000 */
[----:B------:R-:W-:Y:S02]  /*1e30*/  UMOV UR6, UR12 ;  /* 0x0000000c00067c82 */ /* 0x000fe40008000000 */
[----:B------:R-:W-:Y:S01]  /*1e40*/  HGMMA.64x128x16.F32.BF16 R24, gdesc[UR4], R24, gsb0 ;  /* 0x01e00000041879f0 */ /* 0x000fe20008001818 */
        /* <DEDUP_REMOVED lines=23> */
[----:B------:R-:W-:Y:S01]  /*1fc0*/  BPT.TRAP 0x1 ;  /* 0x000000040000795c */ /* 0x000fe20000300000 */
.L_x_31:
[----:B------:R-:W-:-:S13]  /*1fd0*/  ISETP.NE.AND P1, PT, R103, RZ, PT ;  /* 0x000000ff6700720c */ /* 0x000fda0003f25270 */
[----:B01----:R-:W-:-:S05]  /*1fe0*/  @P1 LEA R4, R3, UR41, 0x3 ;  /* 0x0000002903041c11 */ /* 0x003fca000f8e18ff */
[----:B------:R-:W-:-:S05]  /*1ff0*/  @P1 VIADD R5, R4, 0x48 ;  /* 0x0000004804051836 */ /* 0x000fca0000000000 */
[----:B------:R-:W-:-:S04]  /*2000*/  @P1 PRMT R5, R88, 0x654, R5 ;  /* 0x0000065458051816 */ /* 0x000fc80000000005 */
[----:B------:R0:W-:Y:S01]  /*2010*/  @P1 SYNCS.ARRIVE.TRANS64.RED.A1T0 RZ, [R5+URZ], RZ ;  /* 0x000000ff05ff19a7 */ /* 0x0001e2000810043f */
[----:B------:R-:W-:-:S13]  /*2020*/  ISETP.GT.U32.AND P1, PT, R23, 0x1, PT ;  /* 0x000000011700780c */ /* 0x000fda0003f24070 */
[----:B0-----:R-:W-:Y:S05]  /*2030*/  @P1 BRA `(.L_x_32) ;  /* 0x0000000000041947 */ /* 0x001fea0003800000 */
[----:B------:R-:W-:Y:S01]  /*2040*/  BPT.TRAP 0x1 ;  /* 0x000000040000795c */ /* 0x000fe20000300000 */
.L_x_32:
[----:B------:R-:W-:Y:S01]  /*2050*/  UIADD3 UR10, UR10, 0x1, URZ ;  /* 0x000000010a0a7890 */ /* 0x000fe2000fffe03f */
[C---:B------:R-:W-:Y:S01]  /*2060*/  ISETP.GT.AND P2, PT, R0.reuse, 0x1, PT ;  /* 0x000000010000780c */ /* 0x040fe20003f44270 */
[----:B------:R-:W-:Y:S02]  /*2070*/  VIADD R3, R3, 0x1 ;  /* 0x0000000103037836 */ /* 0x000fe40000000000 */
[----:B------:R-:W-:Y:S01]  /*2080*/  UISETP.NE.AND UP0, UPT, UR10, 0x9, UPT ;  /* 0x000000090a00788c */ /* 0x000fe2000bf05270 */
[----:B------:R-:W-:Y:S02]  /*2090*/  VIADD R0, R0, 0xffffffff ;  /* 0xffffffff00007836 */ /* 0x000fe40000000000 */
[C---:B------:R-:W-:Y:S01]  /*20a0*/  ISETP.NE.AND P1, PT, R3.reuse, 0x9, PT ;  /* 0x000000090300780c */ /* 0x040fe20003f25270 */
[----:B------:R-:W-:Y:S02]  /*20b0*/  USEL UR4, URZ, 0x1, UP0 ;  /* 0x000000013f047887 */ /* 0x000fe40008000000 */
[----:B------:R-:W-:Y:S01]  /*20c0*/  USEL UR10, UR10, URZ, UP0 ;  /* 0x0000003f0a0a7287 */ /* 0x000fe20008000000 */
[----:B------:R-:W-:-:S03]  /*20d0*/  SEL R3, R3, RZ, P1 ;  /* 0x000000ff03037207 */ /* 0x000fc60000800000 */
[----:B------:R-:W-:Y:S01]  /*20e0*/  LOP3.LUT R6, R6, UR4, RZ, 0x3c, !PT ;  /* 0x0000000406067c12 */ /* 0x000fe2000f8e3cff */
[----:B------:R-:W-:Y:S07]  /*20f0*/  @P2 BRA `(.L_x_33) ;  /* 0xfffffffc000c2947 */ /* 0x000fee000383ffff */
.L_x_26:
[----:B01----:R-:W0:Y:S01]  /*2100*/  LDC R0, c[0x0][0x28c] ;  /* 0x0000a300ff007b82 */ /* 0x003e220000000800 */
[----:B------:R-:W-:-:S04]  /*2110*/  IMAD.U32 R3, RZ, RZ, UR47 ;  /* 0x0000002fff037e24 */ /* 0x000fc8000f8e00ff */
[----:B------:R1:W-:Y:S01]  /*2120*/  SYNCS.ARRIVE.TRANS64.A1T0 RZ, [R3+UR46], RZ ;  /* 0x000000ff03ff79a7 */ /* 0x0003e2000810002e */
[----:B0-----:R-:W-:-:S13]  /*2130*/  ISETP.GE.AND P1, PT, R0, 0x1, PT ;  /* 0x000000010000780c */ /* 0x001fda0003f26270 */
[----:B-1----:R-:W-:Y:S05]  /*2140*/  @!P1 BRA `(.L_x_34) ;  /* 0x0000000000449947 */ /* 0x002fea0003800000 */
[----:B------:R-:W-:Y:S05]  /*2150*/  @!P0 BRA `(.L_x_35) ;  /* 0x0000000000048947 */ /* 0x000fea0003800000 */
[----:B------:R-:W-:Y:S01]  /*2160*/  BPT.TRAP 0x1 ;  /* 0x000000040000795c */ /* 0x000fe20000300000 */
.L_x_35:
[----:B------:R-:W-:-:S13]  /*2170*/  ISETP.NE.AND P0, PT, R103, RZ, PT ;  /* 0x000000ff6700720c */ /* 0x000fda0003f05270 */
[----:B------:R-:W-:-:S05]  /*2180*/  VOTEU.ANY UP0, P0 ;  /* 0x00000000003f7886 */ /* 0x000fca0000000100 */
[----:B------:R-:W-:-:S06]  /*2190*/  @UP0 UIADD3 UR4, UR38, UR42, URZ ;  /* 0x0000002a26040290 */ /* 0x000fcc000fffe03f */
[----:B------:R-:W-:Y:S02]  /*21a0*/  IMAD.U32 R4, RZ, RZ, UR4 ;  /* 0x00000004ff047e24 */ /* 0x000fe4000f8e00ff */
[----:B------:R-:W-:Y:S02]  /*21b0*/  IMAD.U32 R3, RZ, RZ, UR4 ;  /* 0x00000004ff037e24 */ /* 0x000fe4000f8e00ff */
[----:B------:R-:W-:-:S05]  /*21c0*/  @P0 IMAD.WIDE.U32 R4, R4, 0x38e38e39, RZ ;  /* 0x38e38e3904040825 */ /* 0x000fca00078e00ff */
[----:B------:R-:W-:-:S05]  /*21d0*/  @P0 SHF.R.U32.HI R0, RZ, 0x1, R5 ;  /* 0x00000001ff000819 */ /* 0x000fca0000011605 */
[----:B------:R-:W-:-:S05]  /*21e0*/  @P0 IMAD R0, R0, -0x9, R3 ;  /* 0xfffffff700000824 */ /* 0x000fca00078e0203 */
[----:B------:R-:W-:-:S05]  /*21f0*/  @P0 LEA R0, R0, UR41, 0x3 ;  /* 0x0000002900000c11 */ /* 0x000fca000f8e18ff */
[----:B------:R-:W-:-:S05]  /*2200*/  @P0 VIADD R3, R0, 0x48 ;  /* 0x0000004800030836 */ /* 0x000fca0000000000 */
[----:B------:R-:W-:-:S04]  /*2210*/  @P0 PRMT R3, R88, 0x654, R3 ;  /* 0x0000065458030816 */ /* 0x000fc80000000003 */
[----:B------:R0:W-:Y:S01]  /*2220*/  @P0 SYNCS.ARRIVE.TRANS64.RED.A1T0 RZ, [R3+URZ], RZ ;  /* 0x000000ff03ff09a7 */ /* 0x0001e2000810043f */
[----:B------:R-:W-:-:S13]  /*2230*/  ISETP.GT.U32.AND P0, PT, R23, 0x1, PT ;  /* 0x000000011700780c */ /* 0x000fda0003f04070 */
[----:B0-----:R-:W-:Y:S05]  /*2240*/  @P0 BRA `(.L_x_34) ;  /* 0x0000000000040947 */ /* 0x001fea0003800000 */
[----:B------:R-:W-:Y:S01]  /*2250*/  BPT.TRAP 0x1 ;  /* 0x000000040000795c */ /* 0x000fe20000300000 */
.L_x_34:
[----:B------:R-:W-:Y:S01]  /*2260*/  SHF.L.U32 R0, R105, 0x1f, RZ ;  /* 0x0000001f69007819 */ /* 0x000fe200000006ff */
[----:B------:R-:W-:Y:S01]  /*2270*/  UIADD3 UR38, UR38, UR45, URZ ;  /* 0x0000002d26267290 */ /* 0x000fe2000fffe03f */
[----:B------:R-:W-:Y:S01]  /*2280*/  SHF.R.S32.HI R11, RZ, 0x1f, R19 ;  /* 0x0000001fff0b7819 */ /* 0x000fe20000011413 */
[----:B------:R-:W-:Y:S01]  /*2290*/  UISETP.GE.U32.AND UP1, UPT, UR45, 0x9, UPT ;  /* 0x000000092d00788c */ /* 0x000fe2000bf26070 */
[----:B------:R-:W0:Y:S01]  /*22a0*/  SYNCS.PHASECHK.TRANS64.TRYWAIT P0, [UR43+0x8], R0 ;  /* 0x00000800ff0075a7 */ /* 0x000e22000800016b */
[----:B------:R-:W-:-:S04]  /*22b0*/  UISETP.GT.U32.AND UP0, UPT, UR38, 0x8, UPT ;  /* 0x000000082600788c */ /* 0x000fc8000bf04070 */
[----:B------:R-:W-:-:S04]  /*22c0*/  UISETP.LT.U32.AND UP0, UPT, UR45, 0x9, UP0 ;  /* 0x000000092d00788c */ /* 0x000fc80008701070 */
[----:B------:R-:W-:Y:S02]  /*22d0*/  USEL UR6, URZ, 0x1, !UP0 ;  /* 0x000000013f067887 */ /* 0x000fe4000c000000 */
[----:B------:R-:W-:Y:S02]  /*22e0*/  @UP1 UIMAD.WIDE.U32 UR4, UR38, 0x38e38e39, URZ ;  /* 0x38e38e39260418a5 */ /* 0x000fe4000f8e003f */
[----:B------:R-:W-:Y:S02]  /*22f0*/  ULOP3.LUT UR39, UR39, UR6, URZ, 0x3c, !UPT ;  /* 0x0000000627277292 */ /* 0x000fe4000f8e3c3f */
[----:B------:R-:W-:-:S04]  /*2300*/  @UP1 USHF.R.U32.HI UR4, URZ, 0x1, UR5 ;  /* 0x000000013f041899 */ /* 0x000fc80008011605 */
[----:B------:R-:W-:Y:S01]  /*2310*/  @UP1 ULOP3.LUT UR39, UR39, 0x1, UR4, 0x78, !UPT ;  /* 0x0000000127271892 */ /* 0x000fe2000f8e7804 */
[----:B0-----:R-:W-:Y:S11]  /*2320*/  @!P0 BRA `(.L_x_36) ;  /* 0x0000005800bc8947 */ /* 0x001ff60003800000 */
.L_x_195:
[----:B------:R-:W-:Y:S01]  /*2330*/  IMAD.SHL.U32 R7, R22, 0x40, RZ ;  /* 0x0000004016077824 */ /* 0x000fe200078e00ff */
[----:B------:R-:W-:Y:S01]  /*2340*/  ULDC UR6, c[0x0][0x284] ;  /* 0x0000a10000067ab9 */ /* 0x000fe20000000800 */
[----:B------:R-:W-:Y:S01]  /*2350*/  IMAD.SHL.U32 R12, R18, 0x80, RZ ;  /* 0x00000080120c7824 */ /* 0x000fe200078e00ff */
[----:B------:R-:W-:Y:S01]  /*2360*/  ULDC.64 UR4, c[0x0][0x5d0] ;  /* 0x0001740000047ab9 */ /* 0x000fe20000000a00 */
[----:B------:R-:W-:Y:S01]  /*2370*/  IMAD.WIDE R20, R22, 0x40, R92 ;  /* 0x0000004016147825 */ /* 0x000fe200078e025c */
[----:B------:R-:W-:Y:S01]  /*2380*/  ISETP.GE.AND P0, PT, R7, UR6, PT ;  /* 0x0000000607007c0c */ /* 0x000fe2000bf06270 */
[----:B------:R-:W-:Y:S01]  /*2390*/  ULDC UR6, c[0x0][0x288] ;  /* 0x0000a20000067ab9 */ /* 0x000fe20000000800 */
[----:B------:R-:W-:Y:S01]  /*23a0*/  SHF.R.S32.HI R13, RZ, 0x1f, R12 ;  /* 0x0000001fff0d7819 */ /* 0x000fe2000001140c */
[----:B0-----:R-:W-:Y:S01]  /*23b0*/  IMAD R0, R11, UR4, RZ ;  /* 0x000000040b007c24 */ /* 0x001fe2000f8e02ff */
[----:B------:R-:W-:Y:S01]  /*23c0*/  ISETP.GE.OR P0, PT, R12, UR6, P0 ;  /* 0x000000060c007c0c */ /* 0x000fe20008706670 */
[----:B------:R-:W-:-:S04]  /*23d0*/  IMAD.WIDE.U32 R4, R19, UR4, R94 ;  /* 0x0000000413047c25 */ /* 0x000fc8000f8e005e */
[----:B------:R-:W-:Y:S01]  /*23e0*/  IMAD R3, R19, UR5, R0 ;  /* 0x0000000513037c24 */ /* 0x000fe2000f8e0200 */
[----:B------:R-:W-:Y:S01]  /*23f0*/  IADD3 R4, P1, R12, R4, RZ ;  /* 0x000000040c047210 */ /* 0x000fe20007f3e0ff */
[----:B------:R-:W-:Y:S02]  /*2400*/  ULDC.64 UR4, c[0x0][0x5c8] ;  /* 0x0001720000047ab9 */ /* 0x000fe40000000a00 */
[----:B------:R-:W-:Y:S01]  /*2410*/  IMAD R9, R21, UR4, RZ ;  /* 0x0000000415097c24 */ /* 0x000fe2000f8e02ff */
[----:B------:R-:W-:-:S03]  /*2420*/  IADD3.X R5, R13, R5, R3, P1, !PT ;  /* 0x000000050d057210 */ /* 0x000fc60000ffe403 */
[C---:B------:R-:W-:Y:S02]  /*2430*/  IMAD R9, R20.reuse, UR5, R9 ;  /* 0x0000000514097c24 */ /* 0x040fe4000f8e0209 */
[----:B------:R-:W-:Y:S01]  /*2440*/  IMAD.WIDE.U32 R106, R20, UR4, R4 ;  /* 0x00000004146a7c25 */ /* 0x000fe2000f8e0004 */
[----:B------:R-:W-:Y:S06]  /*2450*/  @P0 BRA `(.L_x_37) ;  /* 0x0000003c00d80947 */ /* 0x000fec0003800000 */
[----:B-----5:R-:W-:Y:S01]  /*2460*/  FSETP.NEU.AND P1, PT, R90, RZ, PT ;  /* 0x000000ff5a00720b */ /* 0x020fe20003f2d000 */
[----:B------:R-:W-:Y:S01]  /*2470*/  IMAD.IADD R3, R99, 0x1, -R12 ;  /* 0x0000000163037824 */ /* 0x000fe200078e0a0c */
[----:B------:R-:W-:Y:S01]  /*2480*/  BSSY B0, `(.L_x_37) ;  /* 0x00003f3000007945 */ /* 0x000fe20003800000 */
[----:B------:R-:W-:Y:S02]  /*2490*/  IMAD.IADD R0, R102, 0x1, -R7 ;  /* 0x0000000166007824 */ /* 0x000fe400078e0a07 */
[----:B------:R-:W-:Y:S01]  /*24a0*/  IMAD.IADD R115, R107, 0x1, R9 ;  /* 0x000000016b737824 */ /* 0x000fe200078e0209 */
[----:B------:R-:W-:-:S04]  /*24b0*/  ISETP.GT.AND P0, PT, R3, RZ, PT ;  /* 0x000000ff0300720c */ /* 0x000fc80003f04270 */
[----:B------:R-:W-:-:S03]  /*24c0*/  ISETP.GT.AND P3, PT, R0, RZ, P0 ;  /* 0x000000ff0000720c */ /* 0x000fc60000764270 */
[----:B------:R-:W-:Y:S10]  /*24d0*/  @!P1 BRA `(.L_x_38) ;  /* 0x0000002c001c9947 */ /* 0x000ff40003800000 */
[----:B------:R-:W0:Y:S01]  /*24e0*/  LDC.64 R108, c[0x0][0x5b8] ;  /* 0x00016e00ff6c7b82 */ /* 0x000e220000000a00 */
[----:B------:R-:W-:-:S07]  /*24f0*/  ULDC.64 UR4, c[0x0][0x5c0] ;  /* 0x0001700000047ab9 */ /* 0x000fce0000000a00 */
[----:B------:R-:W1:Y:S08]  /*2500*/  LDC.64 R110, c[0x0][0x5b0] ;  /* 0x00016c00ff6e7b82 */ /* 0x000e700000000a00 */
[----:B------:R-:W2:Y:S01]  /*2510*/  LDC.64 R112, c[0x0][0x5a8] ;  /* 0x00016a00ff707b82 */ /* 0x000ea20000000a00 */
[-C--:B0-----:R-:W-:Y:S02]  /*2520*/  IMAD R6, R11, R108.reuse, RZ ;  /* 0x0000006c0b067224 */ /* 0x081fe400078e02ff */
[----:B------:R-:W-:-:S04]  /*2530*/  IMAD.WIDE.U32 R4, R19, R108, R94 ;  /* 0x0000006c13047225 */ /* 0x000fc800078e005e */
[----:B------:R-:W-:Y:S01]  /*2540*/  IMAD R107, R19, R109, R6 ;  /* 0x0000006d136b7224 */ /* 0x000fe200078e0206 */
[----:B------:R-:W-:Y:S01]  /*2550*/  IADD3 R6, P1, R12, R4, RZ ;  /* 0x000000040c067210 */ /* 0x000fe20007f3e0ff */
[----:B-1----:R-:W-:-:S03]  /*2560*/  IMAD R4, R21, R110, RZ ;  /* 0x0000006e15047224 */ /* 0x002fc600078e02ff */
[----:B------:R-:W-:Y:S01]  /*2570*/  IADD3.X R7, R13, R5, R107, P1, !PT ;  /* 0x000000050d077210 */ /* 0x000fe20000ffe46b */
[C---:B------:R-:W-:Y:S02]  /*2580*/  IMAD R109, R20.reuse, R111, R4 ;  /* 0x0000006f146d7224 */ /* 0x040fe400078e0204 */
[----:B------:R-:W-:-:S04]  /*2590*/  IMAD.WIDE.U32 R4, R20, R110, R6 ;  /* 0x0000006e14047225 */ /* 0x000fc800078e0006 */
[----:B------:R-:W-:Y:S01]  /*25a0*/  IMAD.IADD R5, R5, 0x1, R109 ;  /* 0x0000000105057824 */ /* 0x000fe200078e026d */
[----:B--2---:R-:W-:-:S04]  /*25b0*/  LEA R10, P1, R4, R112, 0x1 ;  /* 0x00000070040a7211 */ /* 0x004fc800078208ff */
[----:B------:R-:W-:-:S05]  /*25c0*/  LEA.HI.X R11, R4, R113, R5, 0x1, P1 ;  /* 0x00000071040b7211 */ /* 0x000fca00008f0c05 */
[----:B------:R0:W2:Y:S01]  /*25d0*/  @P3 LDG.E.LTC128B.U16 R18, desc[UR36][R10.64] ;  /* 0x000000240a123981 */ /* 0x0000a2000c1e1520 */
[----:B------:R-:W-:Y:S01]  /*25e0*/  IMAD.WIDE.U32 R4, R20, R110, R12 ;  /* 0x0000006e14047225 */ /* 0x000fe200078e000c */
[----:B------:R-:W-:Y:S02]  /*25f0*/  BSSY B1, `(.L_x_39) ;  /* 0x0000014000017945 */ /* 0x000fe40003800000 */
[----:B------:R-:W-:-:S04]  /*2600*/  IADD3 R14, P1, R94, R4, RZ ;  /* 0x000000045e0e7210 */ /* 0x000fc80007f3e0ff */
[----:B------:R-:W-:Y:S01]  /*2610*/  IADD3.X R15, R95, R109, R5, P1, !PT ;  /* 0x0000006d5f0f7210 */ /* 0x000fe20000ffe405 */
[----:B0-----:R-:W-:Y:S01]  /*2620*/  IMAD.SHL.U32 R10, R110, 0x8, RZ ;  /* 0x000000086e0a7824 */ /* 0x001fe200078e00ff */
[----:B------:R-:W-:Y:S02]  /*2630*/  LEA R8, P1, R106, UR4, 0x1 ;  /* 0x000000046a087c11 */ /* 0x000fe4000f8208ff */
[----:B------:R-:W-:Y:S01]  /*2640*/  SHF.L.U64.HI R11, R110, 0x3, R111 ;  /* 0x000000036e0b7819 */ /* 0x000fe2000001026f */
[----:B------:R-:W-:-:S04]  /*2650*/  IMAD.WIDE.U32 R14, R19, R108, R14 ;  /* 0x0000006c130e7225 */ /* 0x000fc800078e000e */
[----:B------:R-:W-:Y:S01]  /*2660*/  IMAD.IADD R5, R107, 0x1, R15 ;  /* 0x000000016b057824 */ /* 0x000fe200078e020f */
[----:B------:R-:W-:-:S04]  /*2670*/  LEA R4, P4, R14, R112, 0x1 ;  /* 0x000000700e047211 */ /* 0x000fc800078808ff */
[----:B------:R-:W-:Y:S01]  /*2680*/  LEA.HI.X R5, R14, R113, R5, 0x1, P4 ;  /* 0x000000710e057211 */ /* 0x000fe200020f0c05 */
[----:B--2---:R-:W-:-:S04]  /*2690*/  IMAD.U32 R9, R18, 0x10000, RZ ;  /* 0x0001000012097824 */ /* 0x004fc800078e00ff */
[----:B------:R-:W-:-:S04]  /*26a0*/  FMUL R9, R9, R90 ;  /* 0x0000005a09097220 */ /* 0x000fc80000400000 */
[----:B------:R-:W-:Y:S01]  /*26b0*/  FFMA R24, R24, R89, R9 ;  /* 0x0000005918187223 */ /* 0x000fe20000000009 */
[----:B------:R-:W-:Y:S02]  /*26c0*/  LEA.HI.X R9, R106, UR5, R115, 0x1, P1 ;  /* 0x000000056a097c11 */ /* 0x000fe400088f0c73 */
[----:B------:R-:W-:Y:S02]  /*26d0*/  ISETP.GT.AND P1, PT, R3, 0x1, PT ;  /* 0x000000010300780c */ /* 0x000fe40003f24270 */
[----:B------:R-:W-:Y:S02]  /*26e0*/  F2FP.BF16.F32.PACK_AB R24, RZ, R24 ;  /* 0x00000018ff18723e */ /* 0x000fe400000010ff */
[----:B------:R-:W-:-:S03]  /*26f0*/  ISETP.GT.AND P2, PT, R0, RZ, P1 ;  /* 0x000000ff0000720c */ /* 0x000fc60000f44270 */
[----:B------:R0:W-:Y:S10]  /*2700*/  @P3 STG.E.U16 desc[UR36][R8.64], R24 ;  /* 0x0000001808003986 */ /* 0x0001f4000c101524 */
[----:B------:R-:W-:Y:S05]  /*2710*/  @!P2 BRA `(.L_x_40) ;  /* 0x000000000004a947 */ /* 0x000fea0003800000 */
[----:B------:R1:W5:Y:S02]  /*2720*/  LDG.E.LTC128B.U16 R18, desc[UR36][R4.64+0x2] ;  /* 0x0000022404127981 */ /* 0x000364000c1e1520 */
.L_x_40:
[----:B------:R-:W-:Y:S05]  /*2730*/  BSYNC B1 ;  /* 0x0000000000017941 */ /* 0x000fea0003800000 */
.L_x_39:
[----:B------:R-:W-:Y:S01]  /*2740*/  IMAD.WIDE.U32 R10, R20, R110, R10 ;  /* 0x0000006e140a7225 */ /* 0x000fe200078e000a */
[----:B------:R-:W-:-:S03]  /*2750*/  ISETP.GT.AND P0, PT, R0, 0x8, P0 ;  /* 0x000000080000780c */ /* 0x000fc60000704270 */
[----:B-----5:R-:W-:Y:S01]  /*2760*/  IMAD.U32 R15, R18, 0x10000, RZ ;  /* 0x00010000120f7824 */ /* 0x020fe200078e00ff */
[----:B------:R-:W-:Y:S01]  /*2770*/  IADD3 R6, P3, R6, R10, RZ ;  /* 0x0000000a06067210 */ /* 0x000fe20007f7e0ff */
[----:B------:R-:W-:Y:S02]  /*2780*/  IMAD.IADD R109, R109, 0x1, R11 ;  /* 0x000000016d6d7824 */ /* 0x000fe400078e020b */
[----:B------:R-:W-:Y:S02]  /*2790*/  FMUL R14, R15, R90 ;  /* 0x0000005a0f0e7220 */ /* 0x000fe40000400000 */
[----:B------:R-:W-:Y:S02]  /*27a0*/  IMAD.X R7, R109, 0x1, R7, P3 ;  /* 0x000000016d077824 */ /* 0x000fe400018e0607 */
[----:B------:R-:W-:Y:S01]  /*27b0*/  FFMA R25, R25, R89, R14 ;  /* 0x0000005919197223 */ /* 0x000fe2000000000e */
[----:B------:R-:W-:-:S04]  /*27c0*/  LEA R14, P3, R6, R112, 0x1 ;  /* 0x00000070060e7211 */ /* 0x000fc800078608ff */
[----:B------:R-:W-:Y:S01]  /*27d0*/  LEA.HI.X R15, R6, R113, R7, 0x1, P3 ;  /* 0x00000071060f7211 */ /* 0x000fe200018f0c07 */
[----:B------:R-:W-:Y:S01]  /*27e0*/  @P2 IMAD.MOV.U32 R6, RZ, RZ, R8 ;  /* 0x000000ffff062224 */ /* 0x000fe200078e0008 */
[----:B------:R-:W-:Y:S01]  /*27f0*/  F2FP.BF16.F32.PACK_AB R25, RZ, R25 ;  /* 0x00000019ff19723e */ /* 0x000fe200000010ff */
[----:B------:R-:W-:-:S05]  /*2800*/  @P2 IMAD.MOV.U32 R7, RZ, RZ, R9 ;  /* 0x000000ffff072224 */ /* 0x000fca00078e0009 */
[----:B------:R2:W-:Y:S04]  /*2810*/  @P2 STG.E.U16 desc[UR36][R6.64+0x2], R25 ;  /* 0x0000021906002986 */ /* 0x0005e8000c101524 */
[----:B------:R-:W3:Y:S01]  /*2820*/  @P0 LDG.E.LTC128B.U16 R18, desc[UR36][R14.64] ;  /* 0x000000240e120981 */ /* 0x000ee2000c1e1520 */
[----:B------:R-:W-:Y:S01]  /*2830*/  IADD3 R12, P2, P3, R94, R10, R12 ;  /* 0x0000000a5e0c7210 */ /* 0x000fe20007b5e00c */
[----:B------:R-:W-:Y:S01]  /*2840*/  BSSY B1, `(.L_x_41) ;  /* 0x0000011000017945 */ /* 0x000fe20003800000 */
[----:B------:R-:W-:Y:S02]  /*2850*/  ISETP.GT.AND P1, PT, R0, 0x8, P1 ;  /* 0x000000080000780c */ /* 0x000fe40000f24270 */
[----:B------:R-:W-:Y:S02]  /*2860*/  IADD3.X R13, R95, R109, R13, P2, P3 ;  /* 0x0000006d5f0d7210 */ /* 0x000fe400017e640d */
[----:B------:R-:W-:Y:S01]  /*2870*/  LEA R10, P2, R91, R8, 0x1 ;  /* 0x000000085b0a7211 */ /* 0x000fe200078408ff */
[----:B------:R-:W-:Y:S01]  /*2880*/  IMAD.WIDE.U32 R12, R19, R108, R12 ;  /* 0x0000006c130c7225 */ /* 0x000fe200078e000c */
[----:B------:R-:W-:-:S03]  /*2890*/  SHF.L.U64.HI R19, R91, 0x1, R96 ;  /* 0x000000015b137819 */ /* 0x000fc60000010260 */
[----:B------:R-:W-:Y:S01]  /*28a0*/  IMAD.IADD R13, R107, 0x1, R13 ;  /* 0x000000016b0d7824 */ /* 0x000fe200078e020d */
[----:B--2---:R-:W-:-:S04]  /*28b0*/  LEA R6, P3, R12, R112, 0x1 ;  /* 0x000000700c067211 */ /* 0x004fc800078608ff */
[----:B------:R-:W-:Y:S01]  /*28c0*/  LEA.HI.X R7, R12, R113, R13, 0x1, P3 ;  /* 0x000000710c077211 */ /* 0x000fe200018f0c0d */
[----:B---3--:R-:W-:-:S04]  /*28d0*/  IMAD.U32 R11, R18, 0x10000, RZ ;  /* 0x00010000120b7824 */ /* 0x008fc800078e00ff */
[----:B------:R-:W-:-:S04]  /*28e0*/  FMUL R11, R11, R90 ;  /* 0x0000005a0b0b7220 */ /* 0x000fc80000400000 */
[----:B------:R-:W-:-:S05]  /*28f0*/  FFMA R11, R26, R89, R11 ;  /* 0x000000591a0b7223 */ /* 0x000fca000000000b */
[----:B------:R-:W-:Y:S01]  /*2900*/  F2FP.BF16.F32.PACK_AB R14, RZ, R11 ;  /* 0x0000000bff0e723e */ /* 0x000fe200000010ff */
[----:B------:R-:W-:-:S05]  /*2910*/  IMAD.X R11, R19, 0x1, R9, P2 ;  /* 0x00000001130b7824 */ /* 0x000fca00010e0609 */
[----:B------:R2:W-:Y:S01]  /*2920*/  @P0 STG.E.U16 desc[UR36][R10.64], R14 ;  /* 0x0000000e0a000986 */ /* 0x0005e2000c101524 */
[----:B------:R-:W-:Y:S05]  /*2930*/  @!P1 BRA `(.L_x_42) ;  /* 0x0000000000049947 */ /* 0x000fea0003800000 */
[----:B------:R3:W5:Y:S02]  /*2940*/  LDG.E.LTC128B.U16 R18, desc[UR36][R6.64+0x2] ;  /* 0x0000022406127981 */ /* 0x000764000c1e1520 */
.L_x_42:
[----:B------:R-:W-:Y:S05]  /*2950*/  BSYNC B1 ;  /* 0x0000000000017941 */ /* 0x000fea0003800000 */
.L_x_41:
[----:B-----5:R-:W-:Y:S01]  /*2960*/  IMAD.U32 R13, R18, 0x10000, RZ ;  /* 0x00010000120d7824 */ /* 0x020fe200078e00ff */
[----:B------:R-:W-:Y:S01]  /*2970*/  ISETP.GT.AND P0, PT, R3, 0x8, PT ;  /* 0x000000080300780c */ /* 0x000fe20003f04270 */
[----:B------:R-:W-:Y:S02]  /*2980*/  BSSY B1, `(.L_x_43) ;  /* 0x0000008000017945 */ /* 0x000fe40003800000 */
[----:B------:R-:W-:Y:S01]  /*2990*/  FMUL R12, R13, R90 ;  /* 0x0000005a0d0c7220 */ /* 0x000fe20000400000 */
[----:B------:R-:W-:-:S03]  /*29a0*/  ISETP.GT.AND P2, PT, R0, RZ, P0 ;  /* 0x000000ff0000720c */ /* 0x000fc60000744270 */
[----:B------:R-:W-:-:S05]  /*29b0*/  FFMA R12, R27, R89, R12 ;  /* 0x000000591b0c7223 */ /* 0x000fca000000000c */
[----:B------:R-:W-:-:S05]  /*29c0*/  F2FP.BF16.F32.PACK_AB R12, RZ, R12 ;  /* 0x0000000cff0c723e */ /* 0x000fca00000010ff */
[----:B------:R4:W-:Y:S01]  /*29d0*/  @P1 STG.E.U16 desc[UR36][R10.64+0x2], R12 ;  /* 0x0000020c0a001986 */ /* 0x0009e2000c101524 */
[----:B------:R-:W-:Y:S05]  /*29e0*/  @!P2 BRA `(.L_x_44) ;  /* 0x000000000004a947 */ /* 0x000fea0003800000 */
[----:B------:R0:W5:Y:S02]  /*29f0*/  LDG.E.LTC128B.U16 R18, desc[UR36][R4.64+0x10] ;  /* 0x0000102404127981 */ /* 0x000164000c1e1520 */
.L_x_44:
[----:B------:R-:W-:Y:S05]  /*2a00*/  BSYNC B1 ;  /* 0x0000000000017941 */ /* 0x000fea0003800000 */
.L_x_43:
        /* <DEDUP_REMOVED lines=10> */
.L_x_46:
[----:B------:R-:W-:Y:S05]  /*2ab0*/  BSYNC B1 ;  /* 0x0000000000017941 */ /* 0x000fea0003800000 */
.L_x_45:
[----:B0----5:R-:W-:Y:S01]  /*2ac0*/  IMAD.U32 R13, R18, 0x10000, RZ ;  /* 0x00010000120d7824 */ /* 0x021fe200078e00ff */
[----:B------:R-:W-:Y:S01]  /*2ad0*/  ISETP.GT.AND P0, PT, R0, 0x8, P0 ;  /* 0x000000080000780c */ /* 0x000fe20000704270 */
[----:B------:R-:W-:Y:S02]  /*2ae0*/  BSSY B1, `(.L_x_47) ;  /* 0x0000007000017945 */ /* 0x000fe40003800000 */
[----:B----4-:R-:W-:-:S04]  /*2af0*/  FMUL R12, R13, R90 ;  /* 0x0000005a0d0c7220 */ /* 0x010fc80000400000 */
[----:B------:R-:W-:-:S05]  /*2b00*/  FFMA R12, R29, R89, R12 ;  /* 0x000000591d0c7223 */ /* 0x000fca000000000c */
[----:B------:R-:W-:-:S05]  /*2b10*/  F2FP.BF16.F32.PACK_AB R12, RZ, R12 ;  /* 0x0000000cff0c723e */ /* 0x000fca00000010ff */
[----:B------:R0:W-:Y:S01]  /*2b20*/  @P3 STG.E.U16 desc[UR36][R8.64+0x12], R12 ;  /* 0x0000120c08003986 */ /* 0x0001e2000c101524 */
[----:B------:R-:W-:Y:S05]  /*2b30*/  @!P0 BRA `(.L_x_48) ;  /* 0x0000000000048947 */ /* 0x000fea0003800000 */
[----:B------:R4:W5:Y:S02]  /*2b40*/  LDG.E.LTC128B.U16 R18, desc[UR36][R6.64+0x10] ;  /* 0x0000102406127981 */ /* 0x000964000c1e1520 */
.L_x_48:
[----:B------:R-:W-:Y:S05]  /*2b50*/  BSYNC B1 ;  /* 0x0000000000017941 */ /* 0x000fea0003800000 */
.L_x_47:
[----:B-----5:R-:W-:Y:S01]  /*2b60*/  IMAD.U32 R13, R18, 0x10000, RZ ;  /* 0x00010000120d7824 */ /* 0x020fe200078e00ff */
[----:B------:R-:W-:Y:S01]  /*2b70*/  ISETP.GT.AND P1, PT, R0, 0x8, P1 ;  /* 0x000000080000780c */ /* 0x000fe20000f24270 */
[----:B------:R-:W-:Y:S02]  /*2b80*/  BSSY B1, `(.L_x_49) ;  /* 0x0000007000017945 */ /* 0x000fe40003800000 */
[----:B------:R-:W-:-:S04]  /*2b90*/  FMUL R13, R13, R90 ;  /* 0x0000005a0d0d7220 */ /* 0x000fc80000400000 */
[----:B------:R-:W-:-:S05]  /*2ba0*/  FFMA R13, R30, R89, R13 ;  /* 0x000000591e0d7223 */ /* 0x000fca000000000d */
[----:B------:R-:W-:-:S05]  /*2bb0*/  F2FP.BF16.F32.PACK_AB R13, RZ, R13 ;  /* 0x0000000dff0d723e */ /* 0x000fca00000010ff */
[----:B------:R0:W-:Y:S01]  /*2bc0*/  @P0 STG.E.U16 desc[UR36][R10.64+0x10], R13 ;  /* 0x0000100d0a000986 */ /* 0x0001e2000c101524 */
[----:B------:R-:W-:Y:S05]  /*2bd0*/  @!P1 BRA `(.L_x_50) ;  /* 0x0000000000049947 */ /* 0x000fea0003800000 */
[----:B------:R0:W5:Y:S02]  /*2be0*/  LDG.E.LTC128B.U16 R18, desc[UR36][R6.64+0x12] ;  /* 0x0000122406127981 */ /* 0x000164000c1e1520 */
.L_x_50:
[----:B------:R-:W-:Y:S05]  /*2bf0*/  BSYNC B1 ;  /* 0x0000000000017941 */ /* 0x000fea0003800000 */
.L_x_49:
[----:B0----5:R-:W-:Y:S01]  /*2c00*/  IMAD.U32 R13, R18, 0x10000, RZ ;  /* 0x00010000120d7824 */ /* 0x021fe200078e00ff */
        /* <DEDUP_REMOVED lines=9> */
.L_x_52:
[----:B------:R-:W-:Y:S05]  /*2ca0*/  BSYNC B1 ;  /* 0x0000000000017941 */ /* 0x000fea0003800000 */
.L_x_51:
        /* <DEDUP_REMOVED lines=10> */
.L_x_54:
[----:B------:R-:W-:Y:S05]  /*2d50*/  BSYNC B1 ;  /* 0x0000000000017941 */ /* 0x000fea0003800000 */
.L_x_53:
[----:B0----5:R-:W-:Y:S01]  /*2d60*/  IMAD.U32 R13, R18, 0x10000, RZ ;  /* 0x00010000120d7824 */ /* 0x021fe200078e00ff */
        /* <DEDUP_REMOVED lines=8> */
.L_x_56:
[----:B------:R-:W-:Y:S05]  /*2df0*/  BSYNC B1 ;  /* 0x0000000000017941 */ /* 0x000fea0003800000 */
.L_x_55:
        /* <DEDUP_REMOVED lines=9> */
.L_x_58:
[----:B------:R-:W-:Y:S05]  /*2e90*/  BSYNC B1 ;  /* 0x0000000000017941 */ /* 0x000fea0003800000 */
.L_x_57:
        /* <DEDUP_REMOVED lines=10> */
.L_x_60:
[----:B------:R-:W-:Y:S05]  /*2f40*/  BSYNC B1 ;  /* 0x0000000000017941 */ /* 0x000fea0003800000 */
.L_x_59:
        /* <DEDUP_REMOVED lines=10> */
.L_x_62:
[----:B------:R-:W-:Y:S05]  /*2ff0*/  BSYNC B1 ;  /* 0x0000000000017941 */ /* 0x000fea0003800000 */
.L_x_61:
        /* <DEDUP_REMOVED lines=9> */
.L_x_64:
[----:B------:R-:W-:Y:S05]  /*3090*/  BSYNC B1 ;  /* 0x0000000000017941 */ /* 0x000fea0003800000 */
.L_x_63:
        /* <DEDUP_REMOVED lines=9> */
.L_x_66:
[----:B------:R-:W-:Y:S05]  /*3130*/  BSYNC B1 ;  /* 0x0000000000017941 */ /* 0x000fea0003800000 */
.L_x_65:
        /* <DEDUP_REMOVED lines=10> */
.L_x_68:
[----:B------:R-:W-:Y:S05]  /*31e0*/  BSYNC B1 ;  /* 0x0000000000017941 */ /* 0x000fea0003800000 */
.L_x_67:
        /* <DEDUP_REMOVED lines=10> */
.L_x_70:
[----:B------:R-:W-:Y:S05]  /*3290*/  BSYNC B1 ;  /* 0x0000000000017941 */ /* 0x000fea0003800000 */
.L_x_69:
        /* <DEDUP_REMOVED lines=9> */
.L_x_72:
[----:B------:R-:W-:Y:S05]  /*3330*/  BSYNC B1 ;  /* 0x0000000000017941 */ /* 0x000fea0003800000 */
.L_x_71:
        /* <DEDUP_REMOVED lines=9> */
.L_x_74:
[----:B------:R-:W-:Y:S05]  /*33d0*/  BSYNC B1 ;  /* 0x0000000000017941 */ /* 0x000fea0003800000 */
.L_x_73:
        /* <DEDUP_REMOVED lines=10> */
.L_x_76:
[----:B------:R-:W-:Y:S05]  /*3480*/  BSYNC B1 ;  /* 0x0000000000017941 */ /* 0x000fea0003800000 */
.L_x_75:
        /* <DEDUP_REMOVED lines=10> */
.L_x_78:
[----:B------:R-:W-:Y:S05]  /*3530*/  BSYNC B1 ;  /* 0x0000000000017941 */ /* 0x000fea0003800000 */
.L_x_77:
        /* <DEDUP_REMOVED lines=9> */
.L_x_80:
[----:B------:R-:W-:Y:S05]  /*35d0*/  BSYNC B1 ;  /* 0x0000000000017941 */ /* 0x000fea0003800000 */
.L_x_79:
        /* <DEDUP_REMOVED lines=9> */
.L_x_82:
[----:B------:R-:W-:Y:S05]  /*3670*/  BSYNC B1 ;  /* 0x0000000000017941 */ /* 0x000fea0003800000 */
.L_x_81:
        /* <DEDUP_REMOVED lines=10> */
.L_x_84:
[----:B------:R-:W-:Y:S05]  /*3720*/  BSYNC B1 ;  /* 0x0000000000017941 */ /* 0x000fea0003800000 */
.L_x_83:
        /* <DEDUP_REMOVED lines=10> */
.L_x_86:
[----:B------:R-:W-:Y:S05]  /*37d0*/  BSYNC B1 ;  /* 0x0000000000017941 */ /* 0x000fea0003800000 */
.L_x_85:
        /* <DEDUP_REMOVED lines=9> */
.L_x_88:
[----:B------:R-:W-:Y:S05]  /*3870*/  BSYNC B1 ;  /* 0x0000000000017941 */ /* 0x000fea0003800000 */
.L_x_87:
        /* <DEDUP_REMOVED lines=9> */
.L_x_90:
[----:B------:R-:W-:Y:S05]  /*3910*/  BSYNC B1 ;  /* 0x0000000000017941 */ /* 0x000fea0003800000 */
.L_x_89:
        /* <DEDUP_REMOVED lines=10> */
.L_x_92:
[----:B------:R-:W-:Y:S05]  /*39c0*/  BSYNC B1 ;  /* 0x0000000000017941 */ /* 0x000fea0003800000 */
.L_x_91:
        /* <DEDUP_REMOVED lines=10> */
.L_x_94:
[----:B------:R-:W-:Y:S05]  /*3a70*/  BSYNC B1 ;  /* 0x0000000000017941 */ /* 0x000fea0003800000 */
.L_x_93:
        /* <DEDUP_REMOVED lines=9> */
.L_x_96:
[----:B------:R-:W-:Y:S05]  /*3b10*/  BSYNC B1 ;  /* 0x0000000000017941 */ /* 0x000fea0003800000 */
.L_x_95:
        /* <DEDUP_REMOVED lines=9> */
.L_x_98:
[----:B------:R-:W-:Y:S05]  /*3bb0*/  BSYNC B1 ;  /* 0x0000000000017941 */ /* 0x000fea0003800000 */
.L_x_97:
        /* <DEDUP_REMOVED lines=10> */
.L_x_100:
[----:B------:R-:W-:Y:S05]  /*3c60*/  BSYNC B1 ;  /* 0x0000000000017941 */ /* 0x000fea0003800000 */
.L_x_99:
        /* <DEDUP_REMOVED lines=10> */
.L_x_102:
[----:B------:R-:W-:Y:S05]  /*3d10*/  BSYNC B1 ;  /* 0x0000000000017941 */ /* 0x000fea0003800000 */
.L_x_101:
        /* <DEDUP_REMOVED lines=9> */
.L_x_104:
[----:B------:R-:W-:Y:S05]  /*3db0*/  BSYNC B1 ;  /* 0x0000000000017941 */ /* 0x000fea0003800000 */
.L_x_103:
        /* <DEDUP_REMOVED lines=9> */
.L_x_106:
[----:B------:R-:W-:Y:S05]  /*3e50*/  BSYNC B1 ;  /* 0x0000000000017941 */ /* 0x000fea0003800000 */
.L_x_105:
        /* <DEDUP_REMOVED lines=10> */
.L_x_108:
[----:B------:R-:W-:Y:S05]  /*3f00*/  BSYNC B1 ;  /* 0x0000000000017941 */ /* 0x000fea0003800000 */
.L_x_107:
        /* <DEDUP_REMOVED lines=10> */
.L_x_110:
[----:B------:R-:W-:Y:S05]  /*3fb0*/  BSYNC B1 ;  /* 0x0000000000017941 */ /* 0x000fea0003800000 */
.L_x_109:
        /* <DEDUP_REMOVED lines=9> */
.L_x_112:
[----:B------:R-:W-:Y:S05]  /*4050*/  BSYNC B1 ;  /* 0x0000000000017941 */ /* 0x000fea0003800000 */
.L_x_111:
        /* <DEDUP_REMOVED lines=9> */
.L_x_114:
[----:B------:R-:W-:Y:S05]  /*40f0*/  BSYNC B1 ;  /* 0x0000000000017941 */ /* 0x000fea0003800000 */
.L_x_113:
        /* <DEDUP_REMOVED lines=10> */
.L_x_116:
[----:B------:R-:W-:Y:S05]  /*41a0*/  BSYNC B1 ;  /* 0x0000000000017941 */ /* 0x000fea0003800000 */
.L_x_115:
        /* <DEDUP_REMOVED lines=10> */
.L_x_118:
[----:B------:R-:W-:Y:S05]  /*4250*/  BSYNC B1 ;  /* 0x0000000000017941 */ /* 0x000fea0003800000 */
.L_x_117:
        /* <DEDUP_REMOVED lines=9> */
.L_x_120:
[----:B------:R-:W-:Y:S05]  /*42f0*/  BSYNC B1 ;  /* 0x0000000000017941 */ /* 0x000fea0003800000 */
.L_x_119:
        /* <DEDUP_REMOVED lines=9> */
.L_x_122:
[----:B------:R-:W-:Y:S05]  /*4390*/  BSYNC B1 ;  /* 0x0000000000017941 */ /* 0x000fea0003800000 */
.L_x_121:
        /* <DEDUP_REMOVED lines=10> */
.L_x_124:
[----:B------:R-:W-:Y:S05]  /*4440*/  BSYNC B1 ;  /* 0x0000000000017941 */ /* 0x000fea0003800000 */
.L_x_123:
        /* <DEDUP_REMOVED lines=10> */
.L_x_126:
[----:B------:R-:W-:Y:S05]  /*44f0*/  BSYNC B1 ;  /* 0x0000000000017941 */ /* 0x000fea0003800000 */
.L_x_125:
        /* <DEDUP_REMOVED lines=9> */
.L_x_128:
[----:B------:R-:W-:Y:S05]  /*4590*/  BSYNC B1 ;  /* 0x0000000000017941 */ /* 0x000fea0003800000 */
.L_x_127:
        /* <DEDUP_REMOVED lines=9> */
.L_x_130:
[----:B------:R-:W-:Y:S05]  /*4630*/  BSYNC B1 ;  /* 0x0000000000017941 */ /* 0x000fea0003800000 */
.L_x_129:
        /* <DEDUP_REMOVED lines=10> */
.L_x_132:
[----:B------:R-:W-:Y:S05]  /*46e0*/  BSYNC B1 ;  /* 0x0000000000017941 */ /* 0x000fea0003800000 */
.L_x_131:
        /* <DEDUP_REMOVED lines=10> */
.L_x_134:
[----:B------:R-:W-:Y:S05]  /*4790*/  BSYNC B1 ;  /* 0x0000000000017941 */ /* 0x000fea0003800000 */
.L_x_133:
        /* <DEDUP_REMOVED lines=9> */
.L_x_136:
[----:B------:R-:W-:Y:S05]  /*4830*/  BSYNC B1 ;  /* 0x0000000000017941 */ /* 0x000fea0003800000 */
.L_x_135:
        /* <DEDUP_REMOVED lines=9> */
.L_x_138:
[----:B------:R-:W-:Y:S05]  /*48d0*/  BSYNC B1 ;  /* 0x0000000000017941 */ /* 0x000fea0003800000 */
.L_x_137:
        /* <DEDUP_REMOVED lines=10> */
.L_x_140:
[----:B------:R-:W-:Y:S05]  /*4980*/  BSYNC B1 ;  /* 0x0000000000017941 */ /* 0x000fea0003800000 */
.L_x_139:
        /* <DEDUP_REMOVED lines=10> */
.L_x_142:
[----:B------:R-:W-:Y:S05]  /*4a30*/  BSYNC B1 ;  /* 0x0000000000017941 */ /* 0x000fea0003800000 */
.L_x_141:
        /* <DEDUP_REMOVED lines=9> */
.L_x_144:
[----:B------:R-:W-:Y:S05]  /*4ad0*/  BSYNC B1 ;  /* 0x0000000000017941 */ /* 0x000fea0003800000 */
.L_x_143:
        /* <DEDUP_REMOVED lines=9> */
.L_x_146:
[----:B------:R-:W-:Y:S05]  /*4b70*/  BSYNC B1 ;  /* 0x0000000000017941 */ /* 0x000fea0003800000 */
.L_x_145:
        /* <DEDUP_REMOVED lines=10> */
.L_x_148:
[----:B------:R-:W-:Y:S05]  /*4c20*/  BSYNC B1 ;  /* 0x0000000000017941 */ /* 0x000fea0003800000 */
.L_x_147:
        /* <DEDUP_REMOVED lines=10> */
.L_x_150:
[----:B------:R-:W-:Y:S05]  /*4cd0*/  BSYNC B1 ;  /* 0x0000000000017941 */ /* 0x000fea0003800000 */
.L_x_149:
        /* <DEDUP_REMOVED lines=9> */
.L_x_152:
[----:B------:R-:W-:Y:S05]  /*4d70*/  BSYNC B1 ;  /* 0x0000000000017941 */ /* 0x000fea0003800000 */
.L_x_151:
        /* <DEDUP_REMOVED lines=9> */
.L_x_154:
[----:B------:R-:W-:Y:S05]  /*4e10*/  BSYNC B1 ;  /* 0x0000000000017941 */ /* 0x000fea0003800000 */
.L_x_153:
        /* <DEDUP_REMOVED lines=10> */
.L_x_156:
[----:B------:R-:W-:Y:S05]  /*4ec0*/  BSYNC B1 ;  /* 0x0000000000017941 */ /* 0x000fea0003800000 */
.L_x_155:
        /* <DEDUP_REMOVED lines=10> */
.L_x_158:
[----:B------:R-:W-:Y:S05]  /*4f70*/  BSYNC B1 ;  /* 0x0000000000017941 */ /* 0x000fea0003800000 */
.L_x_157:
[----:B-----5:R-:W-:Y:S01]  /*4f80*/  IMAD.U32 R3, R18, 0x10000, RZ ;  /* 0x0001000012037824 */ /* 0x020fe200078e00ff */
[----:B------:R-:W-:Y:S01]  /*4f90*/  ISETP.GT.AND P0, PT, R0, 0x8, P0 ;  /* 0x000000080000780c */ /* 0x000fe20000704270 */
[----:B------:R-:W-:Y:S02]  /*4fa0*/  BSSY B1, `(.L_x_159) ;  /* 0x0000007000017945 */ /* 0x000fe40003800000 */
[----:B01----:R-:W-:-:S04]  /*4fb0*/  FMUL R4, R3, R90 ;  /* 0x0000005a03047220 */ /* 0x003fc80000400000 */
[----:B------:R-:W-:-:S05]  /*4fc0*/  FFMA R4, R85, R89, R4 ;  /* 0x0000005955047223 */ /* 0x000fca0000000004 */
[----:B------:R-:W-:-:S05]  /*4fd0*/  F2FP.BF16.F32.PACK_AB R4, RZ, R4 ;  /* 0x00000004ff04723e */ /* 0x000fca00000010ff */
[----:B------:R0:W-:Y:S01]  /*4fe0*/  @P3 STG.E.U16 desc[UR36][R8.64+0xf2], R4 ;  /* 0x0000f20408003986 */ /* 0x0001e2000c101524 */
[----:B------:R-:W-:Y:S05]  /*4ff0*/  @!P0 BRA `(.L_x_160) ;  /* 0x0000000000048947 */ /* 0x000fea0003800000 */
[----:B------:R1:W5:Y:S02]  /*5000*/  LDG.E.LTC128B.U16 R18, desc[UR36][R6.64+0xf0] ;  /* 0x0000f02406127981 */ /* 0x000364000c1e1520 */
.L_x_160:
[----:B------:R-:W-:Y:S05]  /*5010*/  BSYNC B1 ;  /* 0x0000000000017941 */ /* 0x000fea0003800000 */
.L_x_159:
[----:B-----5:R-:W-:Y:S01]  /*5020*/  IMAD.U32 R3, R18, 0x10000, RZ ;  /* 0x0001000012037824 */ /* 0x020fe200078e00ff */
[----:B------:R-:W-:Y:S01]  /*5030*/  ISETP.GT.AND P1, PT, R0, 0x8, P1 ;  /* 0x000000080000780c */ /* 0x000fe20000f24270 */
[----:B0-----:R-:W-:Y:S01]  /*5040*/  @P0 IMAD.MOV.U32 R4, RZ, RZ, R10 ;  /* 0x000000ffff040224 */ /* 0x001fe200078e000a */
[----:B------:R-:W-:Y:S01]  /*5050*/  BSSY B1, `(.L_x_161) ;  /* 0x0000008000017945 */ /* 0x000fe20003800000 */
[----:B------:R-:W-:Y:S01]  /*5060*/  FMUL R3, R3, R90 ;  /* 0x0000005a03037220 */ /* 0x000fe20000400000 */
[----:B------:R-:W-:-:S03]  /*5070*/  @P0 IMAD.MOV.U32 R5, RZ, RZ, R11 ;  /* 0x000000ffff050224 */ /* 0x000fc600078e000b */
[----:B------:R-:W-:-:S05]  /*5080*/  FFMA R3, R86, R89, R3 ;  /* 0x0000005956037223 */ /* 0x000fca0000000003 */
[----:B------:R-:W-:-:S05]  /*5090*/  F2FP.BF16.F32.PACK_AB R3, RZ, R3 ;  /* 0x00000003ff03723e */ /* 0x000fca00000010ff */
[----:B------:R0:W-:Y:S01]  /*50a0*/  @P0 STG.E.U16 desc[UR36][R4.64+0xf0], R3 ;  /* 0x0000f00304000986 */ /* 0x0001e2000c101524 */
[----:B------:R-:W-:Y:S05]  /*50b0*/  @!P1 BRA `(.L_x_162) ;  /* 0x0000000000049947 */ /* 0x000fea0003800000 */
[----:B------:R0:W5:Y:S02]  /*50c0*/  LDG.E.LTC128B.U16 R18, desc[UR36][R6.64+0xf2] ;  /* 0x0000f22406127981 */ /* 0x000164000c1e1520 */
.L_x_162:
[----:B------:R-:W-:Y:S05]  /*50d0*/  BSYNC B1 ;  /* 0x0000000000017941 */ /* 0x000fea0003800000 */
.L_x_161:
[----:B------:R-:W-:Y:S05]  /*50e0*/  @!P1 BRA `(.L_x_163) ;  /* 0x0000001000b09947 */ /* 0x000fea0003800000 */
[----:B0----5:R-:W-:-:S04]  /*50f0*/  IMAD.U32 R3, R18, 0x10000, RZ ;  /* 0x0001000012037824 */ /* 0x021fc800078e00ff */
[----:B------:R-:W-:-:S04]  /*5100*/  FMUL R0, R3, R90 ;  /* 0x0000005a03007220 */ /* 0x000fc80000400000 */
[----:B------:R-:W-:-:S05]  /*5110*/  FFMA R0, R87, R89, R0 ;  /* 0x0000005957007223 */ /* 0x000fca0000000000 */
[----:B------:R-:W-:-:S05]  /*5120*/  F2FP.BF16.F32.PACK_AB R0, RZ, R0 ;  /* 0x00000000ff00723e */ /* 0x000fca00000010ff */
[----:B------:R0:W-:Y:S01]  /*5130*/  STG.E.U16 desc[UR36][R10.64+0xf2], R0 ;  /* 0x0000f2000a007986 */ /* 0x0001e2000c101524 */
[----:B------:R-:W-:Y:S05]  /*5140*/  BRA `(.L_x_163) ;  /* 0x0000001000987947 */ /* 0x000fea0003800000 */
.L_x_38:
[----:B------:R-:W-:Y:S01]  /*5150*/  ISETP.GT.AND P2, PT, R3, 0x1, PT ;  /* 0x000000010300780c */ /* 0x000fe20003f44270 */
[----:B------:R-:W-:Y:S01]  /*5160*/  ULDC.64 UR4, c[0x0][0x5c0] ;  /* 0x0001700000047ab9 */ /* 0x000fe20000000a00 */
[-C--:B------:R-:W-:Y:S01]  /*5170*/  FMUL R24, R24, R89.reuse ;  /* 0x0000005918187220 */ /* 0x080fe20000400000 */
[-C--:B------:R-:W-:Y:S01]  /*5180*/  FMUL R25, R25, R89.reuse ;  /* 0x0000005919197220 */ /* 0x080fe20000400000 */
[----:B------:R-:W-:Y:S01]  /*5190*/  ISETP.GT.AND P1, PT, R0, RZ, P2 ;  /* 0x000000ff0000720c */ /* 0x000fe20001724270 */
[-C--:B------:R-:W-:Y:S01]  /*51a0*/  FMUL R26, R26, R89.reuse ;  /* 0x000000591a1a7220 */ /* 0x080fe20000400000 */
[----:B------:R-:W-:Y:S01]  /*51b0*/  LEA R4, P4, R106, UR4, 0x1 ;  /* 0x000000046a047c11 */ /* 0x000fe2000f8808ff */
[-C--:B------:R-:W-:Y:S01]  /*51c0*/  FMUL R27, R27, R89.reuse ;  /* 0x000000591b1b7220 */ /* 0x080fe20000400000 */
[----:B------:R-:W-:Y:S01]  /*51d0*/  F2FP.BF16.F32.PACK_AB R24, RZ, R24 ;  /* 0x00000018ff18723e */ /* 0x000fe200000010ff */
[-C--:B------:R-:W-:Y:S01]  /*51e0*/  FMUL R28, R28, R89.reuse ;  /* 0x000000591c1c7220 */ /* 0x080fe20000400000 */
[----:B------:R-:W-:Y:S01]  /*51f0*/  LEA.HI.X R5, R106, UR5, R115, 0x1, P4 ;  /* 0x000000056a057c11 */ /* 0x000fe2000a0f0c73 */
[----:B------:R-:W-:Y:S01]  /*5200*/  FMUL R29, R29, R89 ;  /* 0x000000591d1d7220 */ /* 0x000fe20000400000 */
[----:B------:R-:W-:Y:S01]  /*5210*/  F2FP.BF16.F32.PACK_AB R25, RZ, R25 ;  /* 0x00000019ff19723e */ /* 0x000fe200000010ff */
[-C--:B------:R-:W-:Y:S01]  /*5220*/  FMUL R30, R30, R89.reuse ;  /* 0x000000591e1e7220 */ /* 0x080fe20000400000 */
[C---:B------:R-:W-:Y:S01]  /*5230*/  ISETP.GT.AND P2, PT, R0.reuse, 0x8, P2 ;  /* 0x000000080000780c */ /* 0x040fe20001744270 */
[----:B------:R-:W-:Y:S01]  /*5240*/  @P3 STG.E.U16 desc[UR36][R4.64], R24 ;  /* 0x0000001804003986 */ /* 0x000fe2000c101524 */
[----:B------:R-:W-:Y:S01]  /*5250*/  SHF.L.U64.HI R7, R91, 0x1, R96 ;  /* 0x000000015b077819 */ /* 0x000fe20000010260 */
[-C--:B------:R-:W-:Y:S01]  /*5260*/  FMUL R31, R31, R89.reuse ;  /* 0x000000591f1f7220 */ /* 0x080fe20000400000 */
[----:B------:R-:W-:Y:S01]  /*5270*/  LEA R6, P3, R91, R4, 0x1 ;  /* 0x000000045b067211 */ /* 0x000fe200078608ff */
[----:B------:R-:W-:Y:S01]  /*5280*/  @P1 STG.E.U16 desc[UR36][R4.64+0x2], R25 ;  /* 0x0000021904001986 */ /* 0x000fe2000c101524 */
[----:B------:R-:W-:Y:S01]  /*5290*/  ISETP.GT.AND P1, PT, R0, 0x8, P0 ;  /* 0x000000080000780c */ /* 0x000fe20000724270 */
[----:B------:R-:W-:Y:S01]  /*52a0*/  FMUL R32, R32, R89 ;  /* 0x0000005920207220 */ /* 0x000fe20000400000 */
[----:B------:R-:W-:Y:S01]  /*52b0*/  F2FP.BF16.F32.PACK_AB R26, RZ, R26 ;  /* 0x0000001aff1a723e */ /* 0x000fe200000010ff */
[----:B------:R-:W-:Y:S01]  /*52c0*/  IMAD.X R7, R7, 0x1, R5, P3 ;  /* 0x0000000107077824 */ /* 0x000fe200018e0605 */
[----:B------:R-:W-:Y:S01]  /*52d0*/  F2FP.BF16.F32.PACK_AB R27, RZ, R27 ;  /* 0x0000001bff1b723e */ /* 0x000fe200000010ff */
[-C--:B------:R-:W-:Y:S01]  /*52e0*/  FMUL R33, R33, R89.reuse ;  /* 0x0000005921217220 */ /* 0x080fe20000400000 */
[----:B------:R-:W-:Y:S01]  /*52f0*/  ISETP.GT.AND P0, PT, R3, 0x8, PT ;  /* 0x000000080300780c */ /* 0x000fe20003f04270 */
[-C--:B------:R-:W-:Y:S01]  /*5300*/  FMUL R34, R34, R89.reuse ;  /* 0x0000005922227220 */ /* 0x080fe20000400000 */
[----:B------:R-:W-:Y:S01]  /*5310*/  F2FP.BF16.F32.PACK_AB R28, RZ, R28 ;  /* 0x0000001cff1c723e */ /* 0x000fe200000010ff */
[-C--:B------:R-:W-:Y:S01]  /*5320*/  FMUL R35, R35, R89.reuse ;  /* 0x0000005923237220 */ /* 0x080fe20000400000 */
[----:B------:R-:W-:Y:S01]  /*5330*/  ISETP.GT.AND P4, PT, R0, RZ, P0 ;  /* 0x000000ff0000720c */ /* 0x000fe20000784270 */
[----:B------:R-:W-:Y:S01]  /*5340*/  FMUL R36, R36, R89 ;  /* 0x0000005924247220 */ /* 0x000fe20000400000 */
[----:B------:R-:W-:Y:S01]  /*5350*/  F2FP.BF16.F32.PACK_AB R29, RZ, R29 ;  /* 0x0000001dff1d723e */ /* 0x000fe200000010ff */
[----:B------:R-:W-:Y:S01]  /*5360*/  @P1 STG.E.U16 desc[UR36][R6.64], R26 ;  /* 0x0000001a06001986 */ /* 0x000fe2000c101524 */
[----:B------:R-:W-:Y:S01]  /*5370*/  ISETP.GT.AND P1, PT, R0, 0x8, P0 ;  /* 0x000000080000780c */ /* 0x000fe20000724270 */
[-C--:B------:R-:W-:Y:S01]  /*5380*/  FMUL R37, R37, R89.reuse ;  /* 0x0000005925257220 */ /* 0x080fe20000400000 */
[----:B------:R-:W-:Y:S01]  /*5390*/  F2FP.BF16.F32.PACK_AB R30, RZ, R30 ;  /* 0x0000001eff1e723e */ /* 0x000fe200000010ff */
[----:B------:R-:W-:Y:S01]  /*53a0*/  @P2 STG.E.U16 desc[UR36][R6.64+0x2], R27 ;  /* 0x0000021b06002986 */ /* 0x000fe2000c101524 */
[----:B------:R-:W-:Y:S01]  /*53b0*/  ISETP.GT.AND P2, PT, R3, 0x9, PT ;  /* 0x000000090300780c */ /* 0x000fe20003f44270 */
[----:B------:R-:W-:Y:S01]  /*53c0*/  FMUL R38, R38, R89 ;  /* 0x0000005926267220 */ /* 0x000fe20000400000 */
[----:B------:R-:W-:Y:S01]  /*53d0*/  F2FP.BF16.F32.PACK_AB R31, RZ, R31 ;  /* 0x0000001fff1f723e */ /* 0x000fe200000010ff */
[-C--:B------:R-:W-:Y:S01]  /*53e0*/  FMUL R39, R39, R89.reuse ;  /* 0x0000005927277220 */ /* 0x080fe20000400000 */
[C---:B------:R-:W-:Y:S01]  /*53f0*/  ISETP.GT.AND P3, PT, R0.reuse, RZ, P2 ;  /* 0x000000ff0000720c */ /* 0x040fe20001764270 */
[----:B------:R-:W-:Y:S01]  /*5400*/  @P4 STG.E.U16 desc[UR36][R4.64+0x10], R28 ;  /* 0x0000101c04004986 */ /* 0x000fe2000c101524 */
[----:B------:R-:W-:Y:S01]  /*5410*/  ISETP.GT.AND P2, PT, R0, 0x8, P2 ;  /* 0x000000080000780c */ /* 0x000fe20001744270 */
        /* <DEDUP_REMOVED lines=8> */
[-C--:B------:R-:W-:Y:S01]  /*54a0*/  FMUL R44, R44, R89.reuse ;  /* 0x000000592c2c7220 */ /* 0x080fe20000400000 */
[----:B------:R-:W-:Y:S01]  /*54b0*/  F2FP.BF16.F32.PACK_AB R34, RZ, R34 ;  /* 0x00000022ff22723e */ /* 0x000fe200000010ff */
[----:B------:R-:W-:Y:S01]  /*54c0*/  @P3 STG.E.U16 desc[UR36][R4.64+0x12], R29 ;  /* 0x0000121d04003986 */ /* 0x000fe2000c101524 */
[----:B------:R-:W-:Y:S01]  /*54d0*/  ISETP.GT.AND P3, PT, R3, 0x11, PT ;  /* 0x000000110300780c */ /* 0x000fe20003f64270 */
[----:B------:R-:W-:Y:S01]  /*54e0*/  FMUL R45, R45, R89 ;  /* 0x000000592d2d7220 */ /* 0x000fe20000400000 */
[----:B------:R-:W-:Y:S01]  /*54f0*/  F2FP.BF16.F32.PACK_AB R35, RZ, R35 ;  /* 0x00000023ff23723e */ /* 0x000fe200000010ff */
[----:B------:R-:W-:Y:S01]  /*5500*/  @P1 STG.E.U16 desc[UR36][R6.64+0x10], R30 ;  /* 0x0000101e06001986 */ /* 0x000fe2000c101524 */
[----:B------:R-:W-:Y:S01]  /*5510*/  ISETP.GT.AND P1, PT, R0, 0x8, P0 ;  /* 0x000000080000780c */ /* 0x000fe20000724270 */
[-C--:B------:R-:W-:Y:S01]  /*5520*/  FMUL R46, R46, R89.reuse ;  /* 0x000000592e2e7220 */ /* 0x080fe20000400000 */
[----:B------:R-:W-:Y:S01]  /*5530*/  ISETP.GT.AND P0, PT, R3, 0x18, PT ;  /* 0x000000180300780c */ /* 0x000fe20003f04270 */
[----:B------:R-:W-:Y:S01]  /*5540*/  @P2 STG.E.U16 desc[UR36][R6.64+0x12], R31 ;  /* 0x0000121f06002986 */ /* 0x000fe2000c101524 */
[C---:B------:R-:W-:Y:S01]  /*5550*/  ISETP.GT.AND P2, PT, R0.reuse, RZ, P3 ;  /* 0x000000ff0000720c */ /* 0x040fe20001f44270 */
[-C--:B------:R-:W-:Y:S01]  /*5560*/  FMUL R47, R47, R89.reuse ;  /* 0x000000592f2f7220 */ /* 0x080fe20000400000 */
[C---:B------:R-:W-:Y:S01]  /*5570*/  ISETP.GT.AND P3, PT, R0.reuse, 0x8, P3 ;  /* 0x000000080000780c */ /* 0x040fe20001f64270 */
[----:B------:R-:W-:Y:S01]  /*5580*/  @P4 STG.E.U16 desc[UR36][R4.64+0x20], R32 ;  /* 0x0000202004004986 */ /* 0x000fe2000c101524 */
[----:B------:R-:W-:Y:S01]  /*5590*/  ISETP.GT.AND P4, PT, R0, RZ, P0 ;  /* 0x000000ff0000720c */ /* 0x000fe20000784270 */
[-C--:B------:R-:W-:Y:S01]  /*55a0*/  FMUL R48, R48, R89.reuse ;  /* 0x0000005930307220 */ /* 0x080fe20000400000 */
[----:B------:R-:W-:Y:S01]  /*55b0*/  F2FP.BF16.F32.PACK_AB R36, RZ, R36 ;  /* 0x00000024ff24723e */ /* 0x000fe200000010ff */
[----:B------:R-:W-:Y:S01]  /*55c0*/  FMUL R49, R49, R89 ;  /* 0x0000005931317220 */ /* 0x000fe20000400000 */
[----:B------:R-:W-:Y:S01]  /*55d0*/  F2FP.BF16.F32.PACK_AB R37, RZ, R37 ;  /* 0x00000025ff25723e */ /* 0x000fe200000010ff */
[-C--:B------:R-:W-:Y:S01]  /*55e0*/  FMUL R50, R50, R89.reuse ;  /* 0x0000005932327220 */ /* 0x080fe20000400000 */
[----:B------:R-:W-:Y:S01]  /*55f0*/  F2FP.BF16.F32.PACK_AB R38, RZ, R38 ;  /* 0x00000026ff26723e */ /* 0x000fe200000010ff */
[----:B------:R-:W-:Y:S01]  /*5600*/  FMUL R51, R51, R89 ;  /* 0x0000005933337220 */ /* 0x000fe20000400000 */
[----:B------:R-:W-:Y:S01]  /*5610*/  F2FP.BF16.F32.PACK_AB R39, RZ, R39 ;  /* 0x00000027ff27723e */ /* 0x000fe200000010ff */
[----:B------:R-:W-:Y:S01]  /*5620*/  @P2 STG.E.U16 desc[UR36][R4.64+0x22], R33 ;  /* 0x0000222104002986 */ /* 0x000fe2000c101524 */
[----:B------:R-:W-:Y:S01]  /*5630*/  F2FP.BF16.F32.PACK_AB R40, RZ, R40 ;  /* 0x00000028ff28723e */ /* 0x000fe200000010ff */
[----:B------:R-:W-:Y:S01]  /*5640*/  FMUL R52, R52, R89 ;  /* 0x0000005934347220 */ /* 0x000fe20000400000 */
[----:B------:R-:W-:Y:S01]  /*5650*/  F2FP.BF16.F32.PACK_AB R41, RZ, R41 ;  /* 0x00000029ff29723e */ /* 0x000fe200000010ff */
[----:B------:R-:W-:Y:S01]  /*5660*/  @P1 STG.E.U16 desc[UR36][R6.64+0x20], R34 ;  /* 0x0000202206001986 */ /* 0x000fe2000c101524 */
[----:B------:R-:W-:Y:S01]  /*5670*/  ISETP.GT.AND P1, PT, R0, 0x8, P0 ;  /* 0x000000080000780c */ /* 0x000fe20000724270 */
[-C--:B------:R-:W-:Y:S01]  /*5680*/  FMUL R53, R53, R89.reuse ;  /* 0x0000005935357220 */ /* 0x080fe20000400000 */
[C---:B------:R-:W-:Y:S01]  /*5690*/  ISETP.GT.AND P0, PT, R3.reuse, 0x20, PT ;  /* 0x000000200300780c */ /* 0x040fe20003f04270 */
[----:B------:R-:W-:Y:S01]  /*56a0*/  @P3 STG.E.U16 desc[UR36][R6.64+0x22], R35 ;  /* 0x0000222306003986 */ /* 0x000fe2000c101524 */
[----:B------:R-:W-:Y:S01]  /*56b0*/  ISETP.GT.AND P3, PT, R3, 0x19, PT ;  /* 0x000000190300780c */ /* 0x000fe20003f64270 */
[-C--:B------:R-:W-:Y:S01]  /*56c0*/  FMUL R54, R54, R89.reuse ;  /* 0x0000005936367220 */ /* 0x080fe20000400000 */
[----:B------:R-:W-:Y:S01]  /*56d0*/  F2FP.BF16.F32.PACK_AB R42, RZ, R42 ;  /* 0x0000002aff2a723e */ /* 0x000fe200000010ff */
[----:B------:R-:W-:Y:S01]  /*56e0*/  @P4 STG.E.U16 desc[UR36][R4.64+0x30], R36 ;  /* 0x0000302404004986 */ /* 0x000fe2000c101524 */
[C---:B------:R-:W-:Y:S01]  /*56f0*/  ISETP.GT.AND P2, PT, R0.reuse, RZ, P3 ;  /* 0x000000ff0000720c */ /* 0x040fe20001f44270 */
[-C--:B------:R-:W-:Y:S01]  /*5700*/  FMUL R55, R55, R89.reuse ;  /* 0x0000005937377220 */ /* 0x080fe20000400000 */
[----:B------:R-:W-:Y:S01]  /*5710*/  ISETP.GT.AND P3, PT, R0, 0x8, P3 ;  /* 0x000000080000780c */ /* 0x000fe20001f64270 */
[-C--:B------:R-:W-:Y:S01]  /*5720*/  FMUL R56, R56, R89.reuse ;  /* 0x0000005938387220 */ /* 0x080fe20000400000 */
[----:B------:R-:W-:Y:S01]  /*5730*/  ISETP.GT.AND P4, PT, R0, RZ, P0 ;  /* 0x000000ff0000720c */ /* 0x000fe20000784270 */
[----:B------:R-:W-:Y:S01]  /*5740*/  FMUL R57, R57, R89 ;  /* 0x0000005939397220 */ /* 0x000fe20000400000 */
[----:B------:R-:W-:Y:S01]  /*5750*/  F2FP.BF16.F32.PACK_AB R43, RZ, R43 ;  /* 0x0000002bff2b723e */ /* 0x000fe200000010ff */
[-C--:B------:R-:W-:Y:S01]  /*5760*/  FMUL R58, R58, R89.reuse ;  /* 0x000000593a3a7220 */ /* 0x080fe20000400000 */
[----:B------:R-:W-:Y:S01]  /*5770*/  F2FP.BF16.F32.PACK_AB R44, RZ, R44 ;  /* 0x0000002cff2c723e */ /* 0x000fe200000010ff */
[----:B------:R-:W-:Y:S01]  /*5780*/  FMUL R59, R59, R89 ;  /* 0x000000593b3b7220 */ /* 0x000fe20000400000 */
[----:B------:R-:W-:Y:S01]  /*5790*/  F2FP.BF16.F32.PACK_AB R45, RZ, R45 ;  /* 0x0000002dff2d723e */ /* 0x000fe200000010ff */
[----:B------:R-:W-:Y:S01]  /*57a0*/  FMUL R60, R60, R89 ;  /* 0x000000593c3c7220 */ /* 0x000fe20000400000 */
[----:B------:R-:W-:Y:S01]  /*57b0*/  F2FP.BF16.F32.PACK_AB R46, RZ, R46 ;  /* 0x0000002eff2e723e */ /* 0x000fe200000010ff */
[----:B------:R-:W-:Y:S01]  /*57c0*/  @P2 STG.E.U16 desc[UR36][R4.64+0x32], R37 ;  /* 0x0000322504002986 */ /* 0x000fe2000c101524 */
[----:B------:R-:W-:Y:S01]  /*57d0*/  F2FP.BF16.F32.PACK_AB R47, RZ, R47 ;  /* 0x0000002fff2f723e */ /* 0x000fe200000010ff */
[-C--:B------:R-:W-:Y:S01]  /*57e0*/  FMUL R61, R61, R89.reuse ;  /* 0x000000593d3d7220 */ /* 0x080fe20000400000 */
[----:B------:R-:W-:Y:S01]  /*57f0*/  F2FP.BF16.F32.PACK_AB R48, RZ, R48 ;  /* 0x00000030ff30723e */ /* 0x000fe200000010ff */
[----:B------:R-:W-:Y:S01]  /*5800*/  @P1 STG.E.U16 desc[UR36][R6.64+0x30], R38 ;  /* 0x0000302606001986 */ /* 0x000fe2000c101524 */
[----:B------:R-:W-:Y:S01]  /*5810*/  ISETP.GT.AND P1, PT, R0, 0x8, P0 ;  /* 0x000000080000780c */ /* 0x000fe20000724270 */
[-C--:B------:R-:W-:Y:S01]  /*5820*/  FMUL R62, R62, R89.reuse ;  /* 0x000000593e3e7220 */ /* 0x080fe20000400000 */
[C---:B------:R-:W-:Y:S01]  /*5830*/  ISETP.GT.AND P0, PT, R3.reuse, 0x28, PT ;  /* 0x000000280300780c */ /* 0x040fe20003f04270 */
[----:B------:R-:W-:Y:S01]  /*5840*/  @P3 STG.E.U16 desc[UR36][R6.64+0x32], R39 ;  /* 0x0000322706003986 */ /* 0x000fe2000c101524 */
[----:B------:R-:W-:Y:S01]  /*5850*/  ISETP.GT.AND P3, PT, R3, 0x21, PT ;  /* 0x000000210300780c */ /* 0x000fe20003f64270 */
[----:B------:R-:W-:Y:S01]  /*5860*/  FMUL R63, R63, R89 ;  /* 0x000000593f3f7220 */ /* 0x000fe20000400000 */
[----:B------:R-:W-:Y:S01]  /*5870*/  F2FP.BF16.F32.PACK_AB R49, RZ, R49 ;  /* 0x00000031ff31723e */ /* 0x000fe200000010ff */
[----:B------:R-:W-:Y:S01]  /*5880*/  @P4 STG.E.U16 desc[UR36][R4.64+0x40], R40 ;  /* 0x0000402804004986 */ /* 0x000fe2000c101524 */
[----:B------:R-:W-:Y:S01]  /*5890*/  ISETP.GT.AND P2, PT, R0, RZ, P3 ;  /* 0x000000ff0000720c */ /* 0x000fe20001f44270 */
[-C--:B------:R-:W-:Y:S01]  /*58a0*/  FMUL R64, R64, R89.reuse ;  /* 0x0000005940407220 */ /* 0x080fe20000400000 */
[C---:B------:R-:W-:Y:S01]  /*58b0*/  ISETP.GT.AND P3, PT, R0.reuse, 0x8, P3 ;  /* 0x000000080000780c */ /* 0x040fe20001f64270 */
[-C--:B------:R-:W-:Y:S01]  /*58c0*/  FMUL R65, R65, R89.reuse ;  /* 0x0000005941417220 */ /* 0x080fe20000400000 */
        /* <DEDUP_REMOVED lines=62> */
[----:B------:R-:W-:-:S02]  /*5cb0*/  F2FP.BF16.F32.PACK_AB R68, RZ, R68 ;  /* 0x00000044ff44723e */ /* 0x000fc400000010ff */
[----:B------:R-:W-:Y:S01]  /*5cc0*/  F2FP.BF16.F32.PACK_AB R69, RZ, R69 ;  /* 0x00000045ff45723e */ /* 0x000fe200000010ff */
[----:B------:R-:W-:Y:S01]  /*5cd0*/  @P1 STG.E.U16 desc[UR36][R6.64+0x60], R50 ;  /* 0x0000603206001986 */ /* 0x000fe2000c101524 */
[C---:B------:R-:W-:Y:S02]  /*5ce0*/  ISETP.GT.AND P1, PT, R0.reuse, 0x8, P0 ;  /* 0x000000080000780c */ /* 0x040fe40000724270 */
[C---:B------:R-:W-:Y:S01]  /*5cf0*/  ISETP.GT.AND P0, PT, R3.reuse, 0x40, PT ;  /* 0x000000400300780c */ /* 0x040fe20003f04270 */
[----:B------:R-:W-:Y:S01]  /*5d00*/  @P3 STG.E.U16 desc[UR36][R6.64+0x62], R51 ;  /* 0x0000623306003986 */ /* 0x000fe2000c101524 */
[----:B------:R-:W-:Y:S02]  /*5d10*/  ISETP.GT.AND P3, PT, R3, 0x39, PT ;  /* 0x000000390300780c */ /* 0x000fe40003f64270 */
[----:B------:R-:W-:Y:S01]  /*5d20*/  F2FP.BF16.F32.PACK_AB R70, RZ, R70 ;  /* 0x00000046ff46723e */ /* 0x000fe200000010ff */
[----:B------:R-:W-:Y:S01]  /*5d30*/  @P4 STG.E.U16 desc[UR36][R4.64+0x70], R52 ;  /* 0x0000703404004986 */ /* 0x000fe2000c101524 */
[----:B------:R-:W-:-:S02]  /*5d40*/  ISETP.GT.AND P2, PT, R0, RZ, P3 ;  /* 0x000000ff0000720c */ /* 0x000fc40001f44270 */
[C---:B------:R-:W-:Y:S02]  /*5d50*/  ISETP.GT.AND P3, PT, R0.reuse, 0x8, P3 ;  /* 0x000000080000780c */ /* 0x040fe40001f64270 */
[----:B------:R-:W-:Y:S02]  /*5d60*/  ISETP.GT.AND P4, PT, R0, RZ, P0 ;  /* 0x000000ff0000720c */ /* 0x000fe40000784270 */
[----:B------:R-:W-:Y:S02]  /*5d70*/  F2FP.BF16.F32.PACK_AB R71, RZ, R71 ;  /* 0x00000047ff47723e */ /* 0x000fe400000010ff */
[----:B------:R-:W-:Y:S02]  /*5d80*/  F2FP.BF16.F32.PACK_AB R72, RZ, R72 ;  /* 0x00000048ff48723e */ /* 0x000fe400000010ff */
[----:B------:R-:W-:Y:S02]  /*5d90*/  F2FP.BF16.F32.PACK_AB R73, RZ, R73 ;  /* 0x00000049ff49723e */ /* 0x000fe400000010ff */
        /* <DEDUP_REMOVED lines=33> */
[----:B------:R-:W-:-:S03]  /*5fb0*/  F2FP.BF16.F32.PACK_AB R87, RZ, R87 ;  /* 0x00000057ff57723e */ /* 0x000fc600000010ff */
[----:B------:R-:W-:Y:S04]  /*5fc0*/  @P2 STG.E.U16 desc[UR36][R4.64+0x92], R61 ;  /* 0x0000923d04002986 */ /* 0x000fe8000c101524 */
[----:B------:R-:W-:Y:S01]  /*5fd0*/  @P1 STG.E.U16 desc[UR36][R6.64+0x90], R62 ;  /* 0x0000903e06001986 */ /* 0x000fe2000c101524 */
[----:B------:R-:W-:Y:S02]  /*5fe0*/  ISETP.GT.AND P1, PT, R0, 0x8, P0 ;  /* 0x000000080000780c */ /* 0x000fe40000724270 */
[C---:B------:R-:W-:Y:S01]  /*5ff0*/  ISETP.GT.AND P0, PT, R3.reuse, 0x58, PT ;  /* 0x000000580300780c */ /* 0x040fe20003f04270 */
[----:B------:R-:W-:Y:S01]  /*6000*/  @P3 STG.E.U16 desc[UR36][R6.64+0x92], R63 ;  /* 0x0000923f06003986 */ /* 0x000fe2000c101524 */
[----:B------:R-:W-:-:S03]  /*6010*/  ISETP.GT.AND P3, PT, R3, 0x51, PT ;  /* 0x000000510300780c */ /* 0x000fc60003f64270 */
[----:B------:R-:W-:Y:S01]  /*6020*/  @P4 STG.E.U16 desc[UR36][R4.64+0xa0], R64 ;  /* 0x0000a04004004986 */ /* 0x000fe2000c101524 */
[C---:B------:R-:W-:Y:S02]  /*6030*/  ISETP.GT.AND P2, PT, R0.reuse, RZ, P3 ;  /* 0x000000ff0000720c */ /* 0x040fe40001f44270 */
[C---:B------:R-:W-:Y:S02]  /*6040*/  ISETP.GT.AND P3, PT, R0.reuse, 0x8, P3 ;  /* 0x000000080000780c */ /* 0x040fe40001f64270 */
[----:B------:R-:W-:-:S09]  /*6050*/  ISETP.GT.AND P4, PT, R0, RZ, P0 ;  /* 0x000000ff0000720c */ /* 0x000fd20000784270 */
        /* <DEDUP_REMOVED lines=9> */
[C---:B------:R-:W-:Y:S02]  /*60f0*/  ISETP.GT.AND P3, PT, R0.reuse, RZ, P0 ;  /* 0x000000ff0000720c */ /* 0x040fe40000764270 */
[----:B------:R-:W-:-:S07]  /*6100*/  ISETP.GT.AND P0, PT, R0, 0x8, P0 ;  /* 0x000000080000780c */ /* 0x000fce0000704270 */
[----:B------:R-:W-:Y:S04]  /*6110*/  @P2 STG.E.U16 desc[UR36][R4.64+0xb2], R69 ;  /* 0x0000b24504002986 */ /* 0x000fe8000c101524 */
[----:B------:R-:W-:Y:S01]  /*6120*/  @P1 STG.E.U16 desc[UR36][R6.64+0xb0], R70 ;  /* 0x0000b04606001986 */ /* 0x000fe2000c101524 */
[----:B------:R-:W-:-:S03]  /*6130*/  ISETP.GT.AND P1, PT, R3, 0x68, PT ;  /* 0x000000680300780c */ /* 0x000fc60003f24270 */
        /* <DEDUP_REMOVED lines=11> */
[C---:B------:R-:W-:Y:S02]  /*61f0*/  ISETP.GT.AND P2, PT, R0.reuse, RZ, P0 ;  /* 0x000000ff0000720c */ /* 0x040fe40000744270 */
[----:B------:R-:W-:Y:S01]  /*6200*/  ISETP.GT.AND P0, PT, R0, 0x8, P0 ;  /* 0x000000080000780c */ /* 0x000fe20000704270 */
[----:B------:R-:W-:Y:S01]  /*6210*/  @P3 STG.E.U16 desc[UR36][R4.64+0xd0], R76 ;  /* 0x0000d04c04003986 */ /* 0x000fe2000c101524 */
[----:B------:R-:W-:-:S04]  /*6220*/  ISETP.GT.AND P3, PT, R3, 0x70, PT ;  /* 0x000000700300780c */ /* 0x000fc80003f64270 */
[C---:B------:R-:W-:Y:S02]  /*6230*/  ISETP.GT.AND P4, PT, R0.reuse, RZ, P3 ;  /* 0x000000ff0000720c */ /* 0x040fe40001f84270 */
[----:B------:R-:W-:-:S03]  /*6240*/  ISETP.GT.AND P3, PT, R0, 0x8, P3 ;  /* 0x000000080000780c */ /* 0x000fc60001f64270 */
[----:B------:R-:W-:Y:S01]  /*6250*/  @P2 STG.E.U16 desc[UR36][R4.64+0xd2], R77 ;  /* 0x0000d24d04002986 */ /* 0x000fe2000c101524 */
[----:B------:R-:W-:-:S03]  /*6260*/  ISETP.GT.AND P2, PT, R3, 0x79, PT ;  /* 0x000000790300780c */ /* 0x000fc60003f44270 */
[----:B------:R-:W-:Y:S01]  /*6270*/  @P1 STG.E.U16 desc[UR36][R6.64+0xd0], R78 ;  /* 0x0000d04e06001986 */ /* 0x000fe2000c101524 */
[----:B------:R-:W-:-:S03]  /*6280*/  ISETP.GT.AND P1, PT, R3, 0x78, PT ;  /* 0x000000780300780c */ /* 0x000fc60003f24270 */
[----:B------:R-:W-:Y:S01]  /*6290*/  @P0 STG.E.U16 desc[UR36][R6.64+0xd2], R79 ;  /* 0x0000d24f06000986 */ /* 0x000fe2000c101524 */
[----:B------:R-:W-:-:S03]  /*62a0*/  ISETP.GT.AND P0, PT, R3, 0x71, PT ;  /* 0x000000710300780c */ /* 0x000fc60003f04270 */
[----:B------:R-:W-:Y:S01]  /*62b0*/  @P4 STG.E.U16 desc[UR36][R4.64+0xe0], R80 ;  /* 0x0000e05004004986 */ /* 0x000fe2000c101524 */
[C---:B------:R-:W-:Y:S02]  /*62c0*/  ISETP.GT.AND P4, PT, R0.reuse, RZ, P0 ;  /* 0x000000ff0000720c */ /* 0x040fe40000784270 */
[----:B------:R-:W-:-:S11]  /*62d0*/  ISETP.GT.AND P0, PT, R0, 0x8, P0 ;  /* 0x000000080000780c */ /* 0x000fd60000704270 */
[----:B------:R-:W-:Y:S01]  /*62e0*/  @P4 STG.E.U16 desc[UR36][R4.64+0xe2], R81 ;  /* 0x0000e25104004986 */ /* 0x000fe2000c101524 */
[C---:B------:R-:W-:Y:S02]  /*62f0*/  ISETP.GT.AND P4, PT, R0.reuse, RZ, P2 ;  /* 0x000000ff0000720c */ /* 0x040fe40001784270 */
[C---:B------:R-:W-:Y:S01]  /*6300*/  ISETP.GT.AND P2, PT, R0.reuse, 0x8, P2 ;  /* 0x000000080000780c */ /* 0x040fe20001744270 */
[----:B------:R-:W-:Y:S01]  /*6310*/  @P3 STG.E.U16 desc[UR36][R6.64+0xe0], R82 ;  /* 0x0000e05206003986 */ /* 0x000fe2000c101524 */
[C---:B------:R-:W-:Y:S02]  /*6320*/  ISETP.GT.AND P3, PT, R0.reuse, RZ, P1 ;  /* 0x000000ff0000720c */ /* 0x040fe40000f64270 */
[----:B------:R-:W-:Y:S01]  /*6330*/  ISETP.GT.AND P1, PT, R0, 0x8, P1 ;  /* 0x000000080000780c */ /* 0x000fe20000f24270 */
[----:B------:R-:W-:Y:S10]  /*6340*/  @P0 STG.E.U16 desc[UR36][R6.64+0xe2], R83 ;  /* 0x0000e25306000986 */ /* 0x000ff4000c101524 */
[----:B------:R-:W-:Y:S04]  /*6350*/  @P3 STG.E.U16 desc[UR36][R4.64+0xf0], R84 ;  /* 0x0000f05404003986 */ /* 0x000fe8000c101524 */
[----:B------:R0:W-:Y:S02]  /*6360*/  @P4 STG.E.U16 desc[UR36][R4.64+0xf2], R85 ;  /* 0x0000f25504004986 */ /* 0x0001e4000c101524 */
[----:B0-----:R-:W-:-:S02]  /*6370*/  @P1 IMAD.MOV.U32 R4, RZ, RZ, R6 ;  /* 0x000000ffff041224 */ /* 0x001fc400078e0006 */
[----:B------:R-:W-:-:S05]  /*6380*/  @P1 IMAD.MOV.U32 R5, RZ, RZ, R7 ;  /* 0x000000ffff051224 */ /* 0x000fca00078e0007 */
[----:B------:R0:W-:Y:S04]  /*6390*/  @P1 STG.E.U16 desc[UR36][R4.64+0xf0], R86 ;  /* 0x0000f05604001986 */ /* 0x0001e8000c101524 */
[----:B------:R0:W-:Y:S02]  /*63a0*/  @P2 STG.E.U16 desc[UR36][R6.64+0xf2], R87 ;  /* 0x0000f25706002986 */ /* 0x0001e4000c101524 */
.L_x_163:
[----:B------:R-:W-:Y:S05]  /*63b0*/  BSYNC B0 ;  /* 0x0000000000007941 */ /* 0x000fea0003800000 */
.L_x_37:
[----:B0-----:R-:W2:Y:S01]  /*63c0*/  LDL.64 R4, [R1] ;  /* 0x0000000001047983 */ /* 0x001ea20000100a00 */
[----:B------:R-:W-:Y:S01]  /*63d0*/  ULDC.64 UR4, c[0x0][0x650] ;  /* 0x0001940000047ab9 */ /* 0x000fe20000000a00 */
[----:B------:R-:W-:Y:S02]  /*63e0*/  IMAD.U32 R0, RZ, RZ, UR44 ;  /* 0x0000002cff007e24 */ /* 0x000fe4000f8e00ff */
[----:B------:R-:W-:Y:S02]  /*63f0*/  IMAD.MOV.U32 R22, RZ, RZ, -0x1 ;  /* 0xffffffffff167424 */ /* 0x000fe400078e00ff */
[----:B------:R0:W-:Y:S01]  /*6400*/  SYNCS.ARRIVE.TRANS64.A1T0 RZ, [R0+UR46], RZ ;  /* 0x000000ff00ff79a7 */ /* 0x0001e2000810002e */
[----:B-----5:R-:W-:Y:S02]  /*6410*/  IMAD.MOV.U32 R18, RZ, RZ, -0x1 ;  /* 0xffffffffff127424 */ /* 0x020fe400078e00ff */
[----:B------:R-:W-:Y:S01]  /*6420*/  IMAD.MOV.U32 R19, RZ, RZ, -0x1 ;  /* 0xffffffffff137424 */ /* 0x000fe200078e00ff */
[----:B0-----:R-:W-:-:S02]  /*6430*/  PRMT R0, RZ, 0x7610, R0 ;  /* 0x00007610ff007816 */ /* 0x001fc40000000000 */
[----:B--2---:R-:W-:-:S05]  /*6440*/  LEA R16, P0, R4, R16, 0x1 ;  /* 0x0000001004107211 */ /* 0x004fca00078008ff */
[----:B------:R-:W-:Y:S01]  /*6450*/  IMAD.X R17, R98, 0x1, R17, P0 ;  /* 0x0000000162117824 */ /* 0x000fe200000e0611 */
[----:B------:R-:W-:-:S04]  /*6460*/  ISETP.GE.U32.AND P0, PT, R16, UR4, PT ;  /* 0x0000000410007c0c */ /* 0x000fc8000bf06070 */
[----:B------:R-:W-:-:S13]  /*6470*/  ISETP.GE.U32.AND.EX P0, PT, R17, UR5, PT, P0 ;  /* 0x0000000511007c0c */ /* 0x000fda000bf06100 */
[----:B------:R-:W-:Y:S05]  /*6480*/  @P0 BRA `(.L_x_164) ;  /* 0x00000004004c0947 */ /* 0x000fea0003800000 */
[----:B------:R-:W0:Y:S01]  /*6490*/  LDC.64 R10, c[0x0][0x628] ;  /* 0x00018a00ff0a7b82 */ /* 0x000e220000000a00 */
[----:B------:R-:W2:Y:S01]  /*64a0*/  S2R R12, SR_CTAID.X ;  /* 0x00000000000c7919 */ /* 0x000ea20000002500 */
[----:B------:R-:W-:Y:S02]  /*64b0*/  IMAD.MOV.U32 R8, RZ, RZ, R16 ;  /* 0x000000ffff087224 */ /* 0x000fe400078e0010 */
[----:B------:R-:W-:Y:S01]  /*64c0*/  IMAD.MOV.U32 R9, RZ, RZ, R17 ;  /* 0x000000ffff097224 */ /* 0x000fe200078e0011 */
[----:B------:R-:W0:Y:S03]  /*64d0*/  S2R R18, SR_CTAID.Y ;  /* 0x0000000000127919 */ /* 0x000e260000002600 */
[----:B------:R-:W1:Y:S08]  /*64e0*/  LDC R0, c[0x0][0x630] ;  /* 0x00018c00ff007b82 */ /* 0x000e700000000800 */
[----:B------:R-:W1:Y:S01]  /*64f0*/  LDC.64 R14, c[0x0][0x620] ;  /* 0x00018800ff0e7b82 */ /* 0x000e620000000a00 */
[----:B0-----:R-:W-:-:S04]  /*6500*/  ISETP.NE.U32.AND P0, PT, R10, RZ, PT ;  /* 0x000000ff0a00720c */ /* 0x001fc80003f05070 */
[----:B------:R-:W-:-:S13]  /*6510*/  ISETP.NE.AND.EX P0, PT, R11, RZ, PT, P0 ;  /* 0x000000ff0b00720c */ /* 0x000fda0003f05300 */
[----:B-12---:R-:W-:Y:S05]  /*6520*/  @!P0 BRA `(.L_x_165) ;  /* 0x0000000000288947 */ /* 0x006fea0003800000 */
[----:B------:R-:W0:Y:S02]  /*6530*/  LDC R3, c[0x0][0x634] ;  /* 0x00018d00ff037b82 */ /* 0x000e240000000800 */
[----:B0-----:R-:W-:-:S05]  /*6540*/  IADD3 R3, P0, R16, R3, RZ ;  /* 0x0000000310037210 */ /* 0x001fca0007f1e0ff */
[----:B------:R-:W-:-:S04]  /*6550*/  IMAD.X R13, RZ, RZ, R17, P0 ;  /* 0x000000ffff0d7224 */ /* 0x000fc800000e0611 */
[----:B------:R-:W-:-:S04]  /*6560*/  IMAD.WIDE.U32 R4, R13, R10, RZ ;  /* 0x0000000a0d047225 */ /* 0x000fc800078e00ff */
[----:B---34-:R-:W-:-:S04]  /*6570*/  IMAD.WIDE.U32 R6, P0, R3, R11, R4 ;  /* 0x0000000b03067225 */ /* 0x018fc80007800004 */
[----:B------:R-:W-:-:S04]  /*6580*/  IMAD.WIDE.U32 R4, R3, R10, RZ ;  /* 0x0000000a03047225 */ /* 0x000fc800078e00ff */
[----:B------:R-:W-:Y:S01]  /*6590*/  IMAD.X R9, RZ, RZ, RZ, P0 ;  /* 0x000000ffff097224 */ /* 0x000fe200000e06ff */
[----:B------:R-:W-:Y:S01]  /*65a0*/  IADD3 RZ, P0, R5, R6, RZ ;  /* 0x0000000605ff7210 */ /* 0x000fe20007f1e0ff */
[----:B------:R-:W-:-:S04]  /*65b0*/  IMAD.MOV.U32 R8, RZ, RZ, R7 ;  /* 0x000000ffff087224 */ /* 0x000fc800078e0007 */
[----:B------:R-:W-:-:S08]  /*65c0*/  IMAD.WIDE.U32.X R8, R13, R11, R8, P0 ;  /* 0x0000000b0d087225 */ /* 0x000fd000000e0408 */
.L_x_165:
[-CC-:B------:R-:W-:Y:S01]  /*65d0*/  SHF.R.U64 R19, R8, R0.reuse, R9.reuse ;  /* 0x0000000008137219 */ /* 0x180fe20000001209 */
[----:B------:R-:W0:Y:S01]  /*65e0*/  LDC.64 R26, c[0x0][0x640] ;  /* 0x00019000ff1a7b82 */ /* 0x000e220000000a00 */
[----:B------:R-:W-:Y:S01]  /*65f0*/  SHF.R.U32.HI R0, RZ, R0, R9 ;  /* 0x00000000ff007219 */ /* 0x000fe20000011609 */
[----:B------:R-:W-:Y:S01]  /*6600*/  ULDC UR4, c[0x0][0x150] ;  /* 0x0000540000047ab9 */ /* 0x000fe20000000800 */
[----:B------:R-:W-:Y:S02]  /*6610*/  IADD3 R3, P0, RZ, -R19, RZ ;  /* 0x80000013ff037210 */ /* 0x000fe40007f1e0ff */
[----:B---34-:R-:W-:-:S03]  /*6620*/  I2FP.F32.U32 R7, R12 ;  /* 0x0000000c00077245 */ /* 0x018fc60000201000 */
[----:B------:R-:W1:Y:S01]  /*6630*/  LDC R6, c[0x0][0x618] ;  /* 0x00018600ff067b82 */ /* 0x000e620000000800 */
[----:B------:R-:W-:Y:S02]  /*6640*/  IMAD.X R5, RZ, RZ, ~R0, P0 ;  /* 0x000000ffff057224 */ /* 0x000fe400000e0e00 */
[----:B------:R-:W-:Y:S01]  /*6650*/  FMUL R7, R7, UR4 ;  /* 0x0000000407077c20 */ /* 0x000fe20008400000 */
[----:B------:R-:W-:Y:S01]  /*6660*/  ULDC UR4, c[0x0][0x154] ;  /* 0x0000550000047ab9 */ /* 0x000fe20000000800 */
[-C--:B------:R-:W-:Y:S02]  /*6670*/  IMAD R0, R5, R14.reuse, RZ ;  /* 0x0000000e05007224 */ /* 0x080fe400078e02ff */
[C---:B------:R-:W-:Y:S01]  /*6680*/  IMAD.WIDE.U32 R4, R3.reuse, R14, R16 ;  /* 0x0000000e03047225 */ /* 0x040fe200078e0010 */
[----:B------:R-:W2:Y:S01]  /*6690*/  LDC R11, c[0x0][0x608] ;  /* 0x00018200ff0b7b82 */ /* 0x000ea20000000800 */
[----:B------:R-:W3:Y:S02]  /*66a0*/  F2I.U32.TRUNC.NTZ R7, R7 ;  /* 0x0000000700077305 */ /* 0x000ee4000020f000 */
[----:B------:R-:W-:-:S04]  /*66b0*/  IMAD R3, R3, R15, R0 ;  /* 0x0000000f03037224 */ /* 0x000fc800078e0200 */
[----:B------:R-:W-:Y:S01]  /*66c0*/  IMAD.IADD R3, R5, 0x1, R3 ;  /* 0x0000000105037824 */ /* 0x000fe200078e0203 */
[----:B------:R-:W4:Y:S01]  /*66d0*/  LDC R8, c[0x0][0x658] ;  /* 0x00019600ff087b82 */ /* 0x000f220000000800 */
[----:B------:R-:W-:Y:S02]  /*66e0*/  I2FP.F32.U32 R5, R18 ;  /* 0x0000001200057245 */ /* 0x000fe40000201000 */
[----:B0-----:R-:W-:-:S04]  /*66f0*/  ISETP.NE.U32.AND P0, PT, R26, RZ, PT ;  /* 0x000000ff1a00720c */ /* 0x001fc80003f05070 */
[----:B------:R-:W-:Y:S01]  /*6700*/  ISETP.NE.AND.EX P0, PT, R27, RZ, PT, P0 ;  /* 0x000000ff1b00720c */ /* 0x000fe20003f05300 */
[----:B------:R-:W0:Y:S01]  /*6710*/  LDC R9, c[0x0][0x144] ;  /* 0x00005100ff097b82 */ /* 0x000e220000000800 */
[-C--:B-1----:R-:W-:Y:S01]  /*6720*/  SHF.R.U32.HI R0, RZ, R6.reuse, R3 ;  /* 0x00000006ff007219 */ /* 0x082fe20000011603 */
[----:B---3--:R-:W-:Y:S01]  /*6730*/  IMAD.MOV R7, RZ, RZ, -R7 ;  /* 0x000000ffff077224 */ /* 0x008fe200078e0a07 */
[----:B------:R-:W-:Y:S01]  /*6740*/  SHF.R.U64 R13, R4, R6, R3 ;  /* 0x00000006040d7219 */ /* 0x000fe20000001203 */
[----:B------:R-:W-:-:S04]  /*6750*/  FMUL R6, R5, UR4 ;  /* 0x0000000405067c20 */ /* 0x000fc80008400000 */
[----:B------:R-:W1:Y:S01]  /*6760*/  LDC R21, c[0x0][0x148] ;  /* 0x00005200ff157b82 */ /* 0x000e620000000800 */
[-CC-:B--2---:R-:W-:Y:S02]  /*6770*/  SHF.R.U64 R10, R13, R11.reuse, R0.reuse ;  /* 0x0000000b0d0a7219 */ /* 0x184fe40000001200 */
[----:B------:R-:W-:Y:S02]  /*6780*/  SHF.R.U32.HI R3, RZ, R11, R0 ;  /* 0x0000000bff037219 */ /* 0x000fe40000011600 */
[----:B------:R2:W3:Y:S03]  /*6790*/  F2I.U32.TRUNC.NTZ R0, R6 ;  /* 0x0000000600007305 */ /* 0x0004e6000020f000 */
[----:B------:R-:W1:Y:S01]  /*67a0*/  LDC R14, c[0x0][0x648] ;  /* 0x00019200ff0e7b82 */ /* 0x000e620000000800 */
[-CC-:B----4-:R-:W-:Y:S02]  /*67b0*/  SHF.R.U64 R15, R10, R8.reuse, R3.reuse ;  /* 0x000000080a0f7219 */ /* 0x190fe40000001203 */
[----:B------:R-:W-:-:S03]  /*67c0*/  SHF.R.U32.HI R5, RZ, R8, R3 ;  /* 0x00000008ff057219 */ /* 0x000fc60000011603 */
[----:B------:R-:W-:Y:S02]  /*67d0*/  IMAD.MOV.U32 R4, RZ, RZ, R15 ;  /* 0x000000ffff047224 */ /* 0x000fe400078e000f */
[----:B------:R-:W4:Y:S01]  /*67e0*/  LDC R20, c[0x0][0x638] ;  /* 0x00018e00ff147b82 */ /* 0x000f220000000800 */
[----:B0-----:R-:W-:-:S07]  /*67f0*/  IMAD R25, R9, R7, R12 ;  /* 0x0000000709197224 */ /* 0x001fce00078e020c */
[----:B------:R-:W0:Y:S08]  /*6800*/  LDC R24, c[0x0][0x610] ;  /* 0x00018400ff187b82 */ /* 0x000e300000000800 */
[----:B------:R-:W0:Y:S01]  /*6810*/  LDC R28, c[0x0][0x600] ;  /* 0x00018000ff1c7b82 */ /* 0x000e220000000800 */
[----:B--23--:R-:W-:Y:S05]  /*6820*/  @!P0 BRA `(.L_x_166) ;  /* 0x0000000000288947 */ /* 0x00cfea0003800000 */
        /* <DEDUP_REMOVED lines=10> */
.L_x_166:
[----:B------:R-:W-:Y:S02]  /*68d0*/  ISETP.NE.AND P0, PT, R2, 0x1, PT ;  /* 0x000000010200780c */ /* 0x000fe40003f05270 */
[----:B-1----:R-:W-:Y:S01]  /*68e0*/  SHF.R.U64 R3, R4, R14, R5 ;  /* 0x0000000e04037219 */ /* 0x002fe20000001205 */
[----:B------:R-:W-:Y:S01]  /*68f0*/  IMAD.MOV R5, RZ, RZ, -R0 ;  /* 0x000000ffff057224 */ /* 0x000fe200078e0a00 */
[----:B------:R-:W-:-:S03]  /*6900*/  LOP3.LUT R0, R10, R101, RZ, 0xc0, !PT ;  /* 0x000000650a007212 */ /* 0x000fc600078ec0ff */
[----:B------:R-:W-:Y:S02]  /*6910*/  IMAD.MOV R4, RZ, RZ, -R3 ;  /* 0x000000ffff047224 */ /* 0x000fe400078e0a03 */
[----:B------:R-:W-:Y:S01]  /*6920*/  IMAD R22, R97, R3, R0 ;  /* 0x0000000361167224 */ /* 0x000fe200078e0200 */
[----:B------:R-:W-:Y:S01]  /*6930*/  LOP3.LUT R3, R13, R100, RZ, 0xc0, !PT ;  /* 0x000000640d037212 */ /* 0x000fe200078ec0ff */
[----:B----4-:R-:W-:Y:S02]  /*6940*/  IMAD R0, R4, R20, R15 ;  /* 0x0000001404007224 */ /* 0x010fe400078e020f */
[----:B------:R-:W-:Y:S02]  /*6950*/  @P0 IMAD R25, R21, R5, R18 ;  /* 0x0000000515190224 */ /* 0x000fe400078e0212 */
[----:B0-----:R-:W-:Y:S02]  /*6960*/  IMAD R3, R0, R28, R3 ;  /* 0x0000001c00037224 */ /* 0x001fe400078e0203 */
[----:B------:R-:W-:-:S02]  /*6970*/  IMAD R22, R22, R24, R25 ;  /* 0x0000001816167224 */ /* 0x000fc400078e0219 */
[----:B------:R-:W-:-:S03]  /*6980*/  IMAD.MOV.U32 R4, RZ, RZ, 0x1 ;  /* 0x00000001ff047424 */ /* 0x000fc600078e00ff */
[----:B------:R-:W-:Y:S02]  /*6990*/  SEL R18, R3, R22, !P0 ;  /* 0x0000001603127207 */ /* 0x000fe40004000000 */
[----:B------:R-:W-:Y:S02]  /*69a0*/  PRMT R0, R4, 0x7610, R0 ;  /* 0x0000761004007816 */ /* 0x000fe40000000000 */
[----:B------:R-:W-:-:S07]  /*69b0*/  SEL R22, R22, R3, !P0 ;  /* 0x0000000316167207 */ /* 0x000fce0004000000 */
.L_x_164:
[----:B------:R-:W-:Y:S01]  /*69c0*/  LOP3.LUT P0, RZ, R0, 0xff, RZ, 0xc0, !PT ;  /* 0x000000ff00ff7812 */ /* 0x000fe2000780c0ff */
[----:B------:R-:W-:Y:S01]  /*69d0*/  UIMAD.WIDE.U32 UR4, UR38, 0x38e38e39, URZ ;  /* 0x38e38e39260478a5 */ /* 0x000fe2000f8e003f */
[----:B------:R-:W-:-:S03]  /*69e0*/  LOP3.LUT R105, R105, 0x1, RZ, 0x3c, !PT ;  /* 0x0000000169697812 */ /* 0x000fc600078e3cff */
[----:B------:R-:W-:-:S04]  /*69f0*/  USHF.R.U32.HI UR4, URZ, 0x1, UR5 ;  /* 0x000000013f047899 */ /* 0x000fc80008011605 */
[----:B------:R-:W-:-:S04]  /*6a00*/  UIMAD UR38, UR4, -0x9, UR38 ;  /* 0xfffffff7042678a4 */ /* 0x000fc8000f8e0226 */
[----:B------:R-:W-:Y:S08]  /*6a10*/  @P0 BRA `(.L_x_167) ;  /* 0xffffffac00700947 */ /* 0x000ff0000383ffff */
[----:B------:R-:W-:Y:S05]  /*6a20*/  EXIT ;  /* 0x000000000000794d */ /* 0x000fea0003800000 */
.L_x_18:
[----:B------:R-:W-:-:S08]  /*6a30*/  ISETP.NE.AND P0, PT, R14, RZ, PT ;  /* 0x000000ff0e00720c */ /* 0x000fd00003f05270 */
[----:B0-----:R-:W0:-:S00]  /*6a40*/  USETMAXREG.DEALLOC.CTAPOOL 0x28 ;  /* 0x00000028000079c8 */ /* 0x001e0000080e0500 */
[----:B------:R-:W-:Y:S05]  /*6a50*/  @P0 EXIT ;  /* 0x000000000000094d */ /* 0x000fea0003800000 */
[----:B0-----:R-:W-:Y:S01]  /*6a60*/  LOP3.LUT P0, RZ, R3, 0xff, RZ, 0xc0, !PT ;  /* 0x000000ff03ff7812 */ /* 0x001fe2000780c0ff */
[----:B------:R-:W-:Y:S02]  /*6a70*/  IMAD.MOV.U32 R3, RZ, RZ, 0x1 ;  /* 0x00000001ff037424 */ /* 0x000fe400078e00ff */
[----:B------:R-:W-:-:S10]  /*6a80*/  IMAD.MOV.U32 R8, RZ, RZ, RZ ;  /* 0x000000ffff087224 */ /* 0x000fd400078e00ff */
[----:B------:R-:W-:Y:S05]  /*6a90*/  @!P0 BRA `(.L_x_168) ;  /* 0x0000000c00288947 */ /* 0x000fea0003800000 */
[----:B------:R-:W0:Y:S01]  /*6aa0*/  S2UR UR8, SR_CgaCtaId ;  /* 0x00000000000879c3 */ /* 0x000e220000008800 */
[----:B------:R-:W-:Y:S01]  /*6ab0*/  LOP3.LUT P0, RZ, R4, 0x1f, RZ, 0xc0, !PT ;  /* 0x0000001f04ff7812 */ /* 0x000fe2000780c0ff */
[----:B------:R-:W-:Y:S01]  /*6ac0*/  ULDC UR5, c[0x0][0x658] ;  /* 0x0001960000057ab9 */ /* 0x000fe20000000800 */
[----:B------:R-:W-:Y:S01]  /*6ad0*/  UMOV UR6, 0xffffffff ;  /* 0xffffffff00067882 */ /* 0x000fe20000000000 */
[----:B------:R-:W-:Y:S01]  /*6ae0*/  BSSY B0, `(.L_x_168) ;  /* 0x00000c5000007945 */ /* 0x000fe20003800000 */
[----:B------:R-:W-:Y:S01]  /*6af0*/  USHF.L.U32 UR6, UR6, UR5, URZ ;  /* 0x0000000506067299 */ /* 0x000fe2000800063f */
[C---:B------:R-:W-:Y:S01]  /*6b00*/  ISETP.NE.AND P2, PT, R5.reuse, RZ, PT ;  /* 0x000000ff0500720c */ /* 0x040fe20003f45270 */
[----:B------:R-:W-:Y:S01]  /*6b10*/  IMAD.MOV.U32 R10, RZ, RZ, 0x1 ;  /* 0x00000001ff0a7424 */ /* 0x000fe200078e00ff */
[----:B------:R-:W-:Y:S01]  /*6b20*/  ISETP.NE.OR P0, PT, R5, RZ, !P0 ;  /* 0x000000ff0500720c */ /* 0x000fe20004705670 */
[----:B------:R-:W-:Y:S01]  /*6b30*/  IMAD.MOV.U32 R3, RZ, RZ, 0x1 ;  /* 0x00000001ff037424 */ /* 0x000fe200078e00ff */
[----:B------:R-:W-:Y:S01]  /*6b40*/  LOP3.LUT R9, R23, 0x2, RZ, 0xfc, !PT ;  /* 0x0000000217097812 */ /* 0x000fe200078efcff */
[----:B------:R-:W-:Y:S01]  /*6b50*/  IMAD.MOV.U32 R8, RZ, RZ, RZ ;  /* 0x000000ffff087224 */ /* 0x000fe200078e00ff */
[----:B------:R-:W-:Y:S01]  /*6b60*/  ULDC UR4, c[0x0][0x600] ;  /* 0x0001800000047ab9 */ /* 0x000fe20000000800 */
[----:B------:R-:W-:Y:S01]  /*6b70*/  UMOV UR7, 0x1 ;  /* 0x0000000100077882 */ /* 0x000fe20000000000 */
[----:B------:R-:W-:-:S02]  /*6b80*/  UIADD3 UR22, UR40, 0x1, URZ ;  /* 0x0000000128167890 */ /* 0x000fc4000fffe03f */
[----:B------:R-:W-:Y:S02]  /*6b90*/  UIADD3 UR15, UR4, -0x1, URZ ;  /* 0xffffffff040f7890 */ /* 0x000fe4000fffe03f */
[----:B------:R-:W-:Y:S02]  /*6ba0*/  USHF.L.U32 UR17, UR7, UR5, URZ ;  /* 0x0000000507117299 */ /* 0x000fe4000800063f */
[----:B------:R-:W-:Y:S01]  /*6bb0*/  ULOP3.LUT UR16, URZ, UR6, URZ, 0x33, !UPT ;  /* 0x000000063f107292 */ /* 0x000fe2000f8e333f */
[----:B------:R-:W-:Y:S01]  /*6bc0*/  ULDC.64 UR20, c[0x0][0x198] ;  /* 0x0000660000147ab9 */ /* 0x000fe20000000a00 */
[----:B0-----:R-:W-:-:S10]  /*6bd0*/  IMAD.U32 R11, RZ, RZ, UR8 ;  /* 0x00000008ff0b7e24 */ /* 0x001fd4000f8e00ff */
.L_x_180:
[----:B------:R-:W-:-:S03]  /*6be0*/  UMOV UR4, 0xffffffff ;  /* 0xffffffff00047882 */ /* 0x000fc60000000000 */
[----:B------:R-:W-:Y:S05]  /*6bf0*/  BRA.DIV UR4, `(.L_x_169) ;  /* 0x0000001204a07947 */ /* 0x000fea000b800000 */
[----:B------:R-:W-:-:S13]  /*6c00*/  ELECT P6, URZ, PT ;  /* 0x00000000003f782f */ /* 0x000fda00038c0000 */
.L_x_198:
[----:B------:R-:W0:Y:S01]  /*6c10*/  LDC R4, c[0x0][0x28c] ;  /* 0x0000a300ff047b82 */ /* 0x000e220000000800 */
[----:B------:R-:W-:Y:S01]  /*6c20*/  BSSY B1, `(.L_x_170) ;  /* 0x000003c000017945 */ /* 0x000fe20003800000 */
[----:B0-----:R-:W-:-:S13]  /*6c30*/  ISETP.LT.OR P6, PT, R4, 0x1, !P6 ;  /* 0x000000010400780c */ /* 0x001fda00077c1670 */
[----:B------:R-:W-:Y:S05]  /*6c40*/  @P6 BRA `(.L_x_171) ;  /* 0x0000000000e46947 */ /* 0x000fea0003800000 */
[----:B------:R-:W-:Y:S02]  /*6c50*/  IMAD R11, R22, 0x4, R11 ;  /* 0x00000004160b7824 */ /* 0x000fe400078e020b */
[----:B------:R-:W-:Y:S02]  /*6c60*/  IMAD.SHL.U32 R18, R18, 0x80, RZ ;  /* 0x0000008012127824 */ /* 0x000fe400078e00ff */
[----:B------:R-:W-:Y:S02]  /*6c70*/  IMAD.MOV.U32 R15, RZ, RZ, RZ ;  /* 0x000000ffff0f7224 */ /* 0x000fe400078e00ff */
[----:B------:R-:W-:Y:S02]  /*6c80*/  IMAD.U32 R20, RZ, RZ, UR22 ;  /* 0x00000016ff147e24 */ /* 0x000fe4000f8e00ff */
[----:B------:R-:W-:Y:S02]  /*6c90*/  IMAD.MOV.U32 R4, RZ, RZ, R3 ;  /* 0x000000ffff047224 */ /* 0x000fe400078e0003 */
[----:B------:R-:W-:-:S02]  /*6ca0*/  IMAD.MOV.U32 R6, RZ, RZ, R8 ;  /* 0x000000ffff067224 */ /* 0x000fc400078e0008 */
[----:B------:R-:W-:-:S07]  /*6cb0*/  IMAD.SHL.U32 R12, R11, 0x10, RZ ;  /* 0x000000100b0c7824 */ /* 0x000fce00078e00ff */
.L_x_175:
[----:B------:R-:W0:Y:S01]  /*6cc0*/  S2UR UR4, SR_CgaCtaId ;  /* 0x00000000000479c3 */ /* 0x000e220000008800 */
[----:B------:R-:W-:Y:S02]  /*6cd0*/  MOV R14, 0x400 ;  /* 0x00000400000e7802 */ /* 0x000fe40000000f00 */
[----:B------:R-:W-:-:S05]  /*6ce0*/  SHF.L.U32 R5, R4, 0x1f, RZ ;  /* 0x0000001f04057819 */ /* 0x000fca00000006ff */
[----:B------:R-:W1:Y:S01]  /*6cf0*/  @!P2 LDC R7, c[0x0][0x500] ;  /* 0x00014000ff07ab82 */ /* 0x000e620000000800 */
[----:B0-----:R-:W-:-:S05]  /*6d00*/  IMAD.U32 R11, RZ, RZ, UR4 ;  /* 0x00000004ff0b7e24 */ /* 0x001fca000f8e00ff */
[----:B------:R-:W-:-:S05]  /*6d10*/  LEA R13, R11, R14, 0x18 ;  /* 0x0000000e0b0d7211 */ /* 0x000fca00078ec0ff */
[----:B------:R-:W-:-:S04]  /*6d20*/  IMAD R14, R6, 0x8, R13 ;  /* 0x00000008060e7824 */ /* 0x000fc800078e020d */
[----:B------:R-:W0:Y:S02]  /*6d30*/  SYNCS.PHASECHK.TRANS64.TRYWAIT P1, [R14+URZ+0x48], R5 ;  /* 0x000048050e0075a7 */ /* 0x000e24000802017f */
[----:B01----:R-:W-:Y:S05]  /*6d40*/  @!P1 BRA `(.L_x_172) ;  /* 0x00000010006c9947 */ /* 0x003fea0003800000 */
.L_x_199:
[----:B0-----:R-:W-:Y:S01]  /*6d50*/  PRMT R5, R9, 0x9910, RZ ;  /* 0x0000991009057816 */ /* 0x001fe200000000ff */
[----:B------:R0:W-:Y:S03]  /*6d60*/  @!P2 SYNCS.ARRIVE.TRANS64 RZ, [R14+URZ], R7 ;  /* 0x000000070effa9a7 */ /* 0x0001e6000800003f */
[----:B------:R-:W-:-:S13]  /*6d70*/  ISETP.NE.AND P1, PT, R5, 0x2, PT ;  /* 0x000000020500780c */ /* 0x000fda0003f25270 */
[----:B0-----:R-:W-:Y:S05]  /*6d80*/  @P1 BRA `(.L_x_173) ;  /* 0x0000000000041947 */ /* 0x001fea0003800000 */
[----:B------:R-:W-:Y:S01]  /*6d90*/  BPT.TRAP 0x1 ;  /* 0x000000040000795c */ /* 0x000fe20000300000 */
.L_x_173:
[----:B------:R-:W-:Y:S05]  /*6da0*/  @P0 BRA `(.L_x_174) ;  /* 0x0000000000040947 */ /* 0x000fea0003800000 */
[----:B------:R-:W-:Y:S01]  /*6db0*/  BPT.TRAP 0x1 ;  /* 0x000000040000795c */ /* 0x000fe20000300000 */
.L_x_174:
[----:B------:R-:W-:Y:S01]  /*6dc0*/  IMAD R5, R6, 0x4, R11 ;  /* 0x0000000406057824 */ /* 0x000fe200078e020b */
[----:B------:R-:W-:Y:S01]  /*6dd0*/  R2UR UR9, R14 ;  /* 0x000000000e0972ca */ /* 0x000fe200000e0000 */
[----:B------:R-:W-:Y:S01]  /*6de0*/  VIADD R20, R20, 0xffffffff ;  /* 0xffffffff14147836 */ /* 0x000fe20000000000 */
[----:B------:R-:W-:Y:S01]  /*6df0*/  UIADD3 UR4, UP0, UR20, 0xf0, URZ ;  /* 0x000000f014047890 */ /* 0x000fe2000ff1e03f */
[----:B------:R-:W-:Y:S01]  /*6e00*/  IMAD.SHL.U32 R5, R5, 0x400, RZ ;  /* 0x0000040005057824 */ /* 0x000fe200078e00ff */
[----:B------:R-:W-:Y:S01]  /*6e10*/  R2UR UR11, R12 ;  /* 0x000000000c0b72ca */ /* 0x000fe200000e0000 */
[----:B------:R-:W-:Y:S01]  /*6e20*/  UIADD3 UR24, UP1, UR20, 0x1f0, URZ ;  /* 0x000001f014187890 */ /* 0x000fe2000ff3e03f */
[----:B------:R-:W-:Y:S01]  /*6e30*/  R2UR UR10, R15 ;  /* 0x000000000f0a72ca */ /* 0x000fe200000e0000 */
[--C-:B------:R-:W-:Y:S01]  /*6e40*/  IMAD R5, R5, 0x2, R13.reuse ;  /* 0x0000000205057824 */ /* 0x100fe200078e020d */
[----:B------:R-:W-:Y:S01]  /*6e50*/  R2UR UR12, R19 ;  /* 0x00000000130c72ca */ /* 0x000fe200000e0000 */
[----:B------:R-:W-:Y:S01]  /*6e60*/  IMAD R13, R6, 0x4000, R13 ;  /* 0x00004000060d7824 */ /* 0x000fe200078e020d */
[----:B------:R-:W-:Y:S01]  /*6e70*/  R2UR UR18, R18 ;  /* 0x00000000121272ca */ /* 0x000fe200000e0000 */
[----:B------:R-:W-:Y:S01]  /*6e80*/  VIADD R6, R6, 0x1 ;  /* 0x0000000106067836 */ /* 0x000fe20000000000 */
[----:B------:R-:W-:Y:S01]  /*6e90*/  R2UR UR5, R5 ;  /* 0x00000000050572ca */ /* 0x000fe200000e0000 */
[----:B------:R-:W-:Y:S01]  /*6ea0*/  UIADD3.X UR25, URZ, UR21, URZ, UP1, !UPT ;  /* 0x000000153f197290 */ /* 0x000fe20008ffe43f */
[----:B------:R-:W-:Y:S01]  /*6eb0*/  R2UR UR8, R13 ;  /* 0x000000000d0872ca */ /* 0x000fe200000e0000 */
[----:B------:R-:W-:Y:S01]  /*6ec0*/  UMOV UR19, 0xf0000 ;  /* 0x000f000000137882 */ /* 0x000fe20000000000 */
[----:B------:R-:W-:Y:S01]  /*6ed0*/  ISETP.GT.AND P3, PT, R20, 0x1, PT ;  /* 0x000000011400780c */ /* 0x000fe20003f64270 */
[----:B------:R-:W-:Y:S01]  /*6ee0*/  UMOV UR6, 0x0 ;  /* 0x0000000000067882 */ /* 0x000fe20000000000 */
[----:B------:R-:W-:Y:S01]  /*6ef0*/  UMOV UR7, 0x10000000 ;  /* 0x1000000000077882 */ /* 0x000fe20000000000 */
[----:B------:R-:W-:Y:S01]  /*6f00*/  ISETP.NE.AND P1, PT, R6, 0x9, PT ;  /* 0x000000090600780c */ /* 0x000fe20003f25270 */
[----:B------:R-:W-:-:S03]  /*6f10*/  VIADD R15, R15, 0x40 ;  /* 0x000000400f0f7836 */ /* 0x000fc60000000000 */
[----:B------:R-:W-:Y:S02]  /*6f20*/  SEL R5, RZ, 0x1, P1 ;  /* 0x00000001ff057807 */ /* 0x000fe40000800000 */
[----:B------:R-:W-:Y:S01]  /*6f30*/  UIADD3 UR13, UR5, 0x180, URZ ;  /* 0x00000180050d7890 */ /* 0x000fe2000fffe03f */
[----:B------:R-:W-:Y:S01]  /*6f40*/  SEL R6, R6, RZ, P1 ;  /* 0x000000ff06067207 */ /* 0x000fe20000800000 */
[----:B------:R-:W-:Y:S01]  /*6f50*/  UIADD3.X UR5, URZ, UR21, URZ, UP0, !UPT ;  /* 0x000000153f057290 */ /* 0x000fe200087fe43f */
[----:B------:R-:W-:Y:S01]  /*6f60*/  LOP3.LUT R4, R4, R5, RZ, 0x3c, !PT ;  /* 0x0000000504047212 */ /* 0x000fe200078e3cff */
[----:B------:R-:W-:-:S03]  /*6f70*/  UIADD3 UR14, UR8, 0x12180, URZ ;  /* 0x00012180080e7890 */ /* 0x000fc6000fffe03f */
[----:B------:R-:W-:-:S04]  /*6f80*/  UMOV UR8, UR13 ;  /* 0x0000000d00087c82 */ /* 0x000fc80008000000 */
[----:B------:R0:W-:Y:S02]  /*6f90*/  UTMALDG.3D.MULTICAST [UR8], [UR4], UR19, desc[UR6] ;  /* 0x00000608040073b4 */ /* 0x0001e40008011813 */
[----:B0-----:R-:W-:Y:S01]  /*6fa0*/  UMOV UR8, UR14 ;  /* 0x0000000e00087c82 */ /* 0x001fe20008000000 */
[----:B------:R-:W-:Y:S02]  /*6fb0*/  UMOV UR11, UR18 ;  /* 0x00000012000b7c82 */ /* 0x000fe40008000000 */
[----:B------:R0:W-:Y:S02]  /*6fc0*/  UTMALDG.3D [UR8], [UR24], desc[UR6] ;  /* 0x00000608180075b4 */ /* 0x0001e40008011000 */
[----:B0-----:R-:W-:Y:S05]  /*6fd0*/  @P3 BRA `(.L_x_175) ;  /* 0xfffffffc00383947 */ /* 0x001fea000383ffff */
.L_x_171:
[----:B------:R-:W-:Y:S05]  /*6fe0*/  BSYNC B1 ;  /* 0x0000000000017941 */ /* 0x000fea0003800000 */
.L_x_170:
[----:B------:R-:W3:Y:S01]  /*6ff0*/  LDL.64 R24, [R1] ;  /* 0x0000000001187983 */ /* 0x000ee20000100a00 */
[----:B------:R-:W-:Y:S01]  /*7000*/  LOP3.LUT P4, RZ, R10, 0xff, RZ, 0xc0, !PT ;  /* 0x000000ff0aff7812 */ /* 0x000fe2000788c0ff */
[----:B------:R-:W-:Y:S01]  /*7010*/  VIADD R7, R8, UR40 ;  /* 0x0000002808077c36 */ /* 0x000fe20008000000 */
[----:B------:R-:W-:Y:S01]  /*7020*/  ULDC.64 UR4, c[0x0][0x650] ;  /* 0x0001940000047ab9 */ /* 0x000fe20000000a00 */
[----:B------:R-:W-:Y:S01]  /*7030*/  IMAD.U32 R8, RZ, RZ, UR40 ;  /* 0x00000028ff087e24 */ /* 0x000fe2000f8e00ff */
[----:B------:R-:W-:Y:S01]  /*7040*/  UISETP.GE.U32.AND UP0, UPT, UR40, 0x9, UPT ;  /* 0x000000092800788c */ /* 0x000fe2000bf06070 */
[----:B------:R-:W-:Y:S01]  /*7050*/  BSSY B1, `(.L_x_176) ;  /* 0x000006b000017945 */ /* 0x000fe20003800000 */
[----:B------:R-:W-:Y:S01]  /*7060*/  ISETP.GT.U32.AND P1, PT, R7, 0x8, PT ;  /* 0x000000080700780c */ /* 0x000fe20003f24070 */
[----:B------:R-:W-:Y:S01]  /*7070*/  IMAD.MOV.U32 R22, RZ, RZ, -0x1 ;  /* 0xffffffffff167424 */ /* 0x000fe200078e00ff */
[----:B------:R-:W-:Y:S01]  /*7080*/  PRMT R10, RZ, 0x7610, R10 ;  /* 0x00007610ff0a7816 */ /* 0x000fe2000000000a */
[----:B------:R-:W-:Y:S01]  /*7090*/  IMAD.MOV.U32 R18, RZ, RZ, -0x1 ;  /* 0xffffffffff127424 */ /* 0x000fe200078e00ff */
[----:B------:R-:W-:Y:S01]  /*70a0*/  ISETP.LT.U32.AND P1, PT, R8, 0x9, P1 ;  /* 0x000000090800780c */ /* 0x000fe20000f21070 */
[----:B------:R-:W-:Y:S01]  /*70b0*/  IMAD.MOV.U32 R19, RZ, RZ, -0x1 ;  /* 0xffffffffff137424 */ /* 0x000fe200078e00ff */
[----:B------:R-:W-:Y:S01]  /*70c0*/  PLOP3.LUT P3, PT, PT, PT, UP0, 0x80, 0x0 ;  /* 0x000000000000781c */ /* 0x000fe20003f6f008 */
[----:B------:R-:W0:Y:S01]  /*70d0*/  @P4 S2R R11, SR_CgaCtaId ;  /* 0x00000000000b4919 */ /* 0x000e220000008800 */
[----:B------:R-:W-:-:S04]  /*70e0*/  @P4 MOV R4, 0x400 ;  /* 0x0000040000044802 */ /* 0x000fc80000000f00 */
[----:B0-----:R-:W-:Y:S01]  /*70f0*/  @P4 LEA R6, R11, R4, 0x18 ;  /* 0x000000040b064211 */ /* 0x001fe200078ec0ff */
[----:B------:R-:W-:Y:S01]  /*7100*/  IMAD.WIDE.U32 R4, R7, 0x38e38e39, RZ ;  /* 0x38e38e3907047825 */ /* 0x000fe200078e00ff */
[----:B------:R-:W-:Y:S02]  /*7110*/  SEL R4, RZ, 0x1, !P1 ;  /* 0x00000001ff047807 */ /* 0x000fe40004800000 */
[----:B------:R0:W-:Y:S02]  /*7120*/  @P4 SYNCS.ARRIVE.TRANS64.A1T0 RZ, [R6+URZ+0xc8], RZ ;  /* 0x0000c8ff06ff49a7 */ /* 0x0001e4000810003f */
[----:B------:R-:W-:Y:S02]  /*7130*/  LOP3.LUT R3, R3, R4, RZ, 0x3c, !PT ;  /* 0x0000000403037212 */ /* 0x000fe400078e3cff */
[----:B------:R-:W-:Y:S02]  /*7140*/  PRMT R4, RZ, 0x7610, R4 ;  /* 0x00007610ff047816 */ /* 0x000fe40000000004 */
[----:B0-----:R-:W-:-:S04]  /*7150*/  SHF.R.U32.HI R6, RZ, 0x1, R5 ;  /* 0x00000001ff067819 */ /* 0x001fc80000011605 */
[----:B------:R-:W-:Y:S01]  /*7160*/  @P3 LOP3.LUT R3, R3, 0x1, R6, 0x78, !PT ;  /* 0x0000000103033812 */ /* 0x000fe200078e7806 */
[----:B------:R-:W-:Y:S01]  /*7170*/  IMAD R8, R6, -0x9, R7 ;  /* 0xfffffff706087824 */ /* 0x000fe200078e0207 */
[----:B---3--:R-:W-:-:S04]  /*7180*/  IADD3 R16, P4, R16, R24, RZ ;  /* 0x0000001810107210 */ /* 0x008fc80007f9e0ff */
[----:B------:R-:W-:Y:S01]  /*7190*/  ISETP.GE.U32.AND P1, PT, R16, UR4, PT ;  /* 0x0000000410007c0c */ /* 0x000fe2000bf26070 */
[----:B------:R-:W-:-:S05]  /*71a0*/  IMAD.X R17, R17, 0x1, R0, P4 ;  /* 0x0000000111117824 */ /* 0x000fca00020e0600 */
[----:B------:R-:W-:-:S13]  /*71b0*/  ISETP.GE.U32.AND.EX P1, PT, R17, UR5, PT, P1 ;  /* 0x0000000511007c0c */ /* 0x000fda000bf26110 */
[----:B------:R-:W-:Y:S05]  /*71c0*/  @P1 BRA `(.L_x_177) ;  /* 0x00000004004c1947 */ /* 0x000fea0003800000 */
[----:B------:R-:W0:Y:S01]  /*71d0*/  S2R R13, SR_CTAID.X ;  /* 0x00000000000d7919 */ /* 0x000e220000002500 */
[----:B------:R-:W-:Y:S01]  /*71e0*/  ULDC.64 UR4, c[0x0][0x628] ;  /* 0x00018a0000047ab9 */ /* 0x000fe20000000a00 */
[----:B------:R-:W1:Y:S01]  /*71f0*/  LDC R14, c[0x0][0x144] ;  /* 0x00005100ff0e7b82 */ /* 0x000e620000000800 */
[----:B------:R-:W-:Y:S01]  /*7200*/  ISETP.NE.U32.AND P1, PT, RZ, UR4, PT ;  /* 0x00000004ff007c0c */ /* 0x000fe2000bf25070 */
[----:B------:R-:W3:Y:S01]  /*7210*/  S2R R12, SR_CTAID.Y ;  /* 0x00000000000c7919 */ /* 0x000ee20000002600 */
[----:B------:R-:W-:Y:S01]  /*7220*/  ULDC UR7, c[0x0][0x630] ;  /* 0x00018c0000077ab9 */ /* 0x000fe20000000800 */
[----:B------:R-:W-:Y:S01]  /*7230*/  ULDC UR8, c[0x0][0x150] ;  /* 0x0000540000087ab9 */ /* 0x000fe20000000800 */
[----:B------:R-:W-:Y:S01]  /*7240*/  ISETP.NE.AND.EX P1, PT, RZ, UR5, PT, P1 ;  /* 0x00000005ff007c0c */ /* 0x000fe2000bf25310 */
[----:B------:R-:W-:Y:S02]  /*7250*/  IMAD.MOV.U32 R4, RZ, RZ, R16 ;  /* 0x000000ffff047224 */ /* 0x000fe400078e0010 */
[----:B------:R-:W-:Y:S01]  /*7260*/  IMAD.MOV.U32 R5, RZ, RZ, R17 ;  /* 0x000000ffff057224 */ /* 0x000fe200078e0011 */
[----:B0-----:R-:W-:-:S09]  /*7270*/  I2FP.F32.U32 R18, R13 ;  /* 0x0000000d00127245 */ /* 0x001fd20000201000 */
[----:B------:R-:W-:Y:S05]  /*7280*/  @!P1 BRA `(.L_x_178) ;  /* 0x0000000000289947 */ /* 0x000fea0003800000 */
[----:B------:R-:W-:Y:S02]  /*7290*/  ULDC UR6, c[0x0][0x634] ;  /* 0x00018d0000067ab9 */ /* 0x000fe40000000800 */
[----:B------:R-:W-:-:S05]  /*72a0*/  IADD3 R5, P1, R16, UR6, RZ ;  /* 0x0000000610057c10 */ /* 0x000fca000ff3e0ff */
[----:B------:R-:W-:-:S04]  /*72b0*/  IMAD.X R15, RZ, RZ, R17, P1 ;  /* 0x000000ffff0f7224 */ /* 0x000fc800008e0611 */
[----:B------:R-:W-:-:S04]  /*72c0*/  IMAD.WIDE.U32 R6, R15, UR4, RZ ;  /* 0x000000040f067c25 */ /* 0x000fc8000f8e00ff */
[----:B------:R-:W-:-:S04]  /*72d0*/  IMAD.WIDE.U32 R6, P1, R5, UR5, R6 ;  /* 0x0000000505067c25 */ /* 0x000fc8000f820006 */
[----:B------:R-:W-:-:S04]  /*72e0*/  IMAD.WIDE.U32 R4, R5, UR4, RZ ;  /* 0x0000000405047c25 */ /* 0x000fc8000f8e00ff */
[----:B------:R-:W-:Y:S01]  /*72f0*/  IMAD.MOV.U32 R4, RZ, RZ, R7 ;  /* 0x000000ffff047224 */ /* 0x000fe200078e0007 */
[----:B------:R-:W-:Y:S01]  /*7300*/  IADD3 RZ, P3, R5, R6, RZ ;  /* 0x0000000605ff7210 */ /* 0x000fe20007f7e0ff */
[----:B------:R-:W-:-:S04]  /*7310*/  IMAD.X R5, RZ, RZ, RZ, P1 ;  /* 0x000000ffff057224 */ /* 0x000fc800008e06ff */
[----:B------:R-:W-:-:S08]  /*7320*/  IMAD.WIDE.U32.X R4, R15, UR5, R4, P3 ;  /* 0x000000050f047c25 */ /* 0x000fd000098e0404 */
.L_x_178:
[----:B------:R-:W-:Y:S01]  /*7330*/  FMUL R18, R18, UR8 ;  /* 0x0000000812127c20 */ /* 0x000fe20008400000 */
[--C-:B------:R-:W-:Y:S01]  /*7340*/  SHF.R.U64 R19, R4, UR7, R5.reuse ;  /* 0x0000000704137c19 */ /* 0x100fe20008001205 */
[----:B------:R-:W-:Y:S01]  /*7350*/  ULDC.64 UR4, c[0x0][0x620] ;  /* 0x0001880000047ab9 */ /* 0x000fe20000000a00 */
[----:B------:R-:W-:Y:S01]  /*7360*/  SHF.R.U32.HI R4, RZ, UR7, R5 ;  /* 0x00000007ff047c19 */ /* 0x000fe20008011605 */
[----:B------:R-:W-:Y:S01]  /*7370*/  ULDC.64 UR6, c[0x0][0x640] ;  /* 0x0001900000067ab9 */ /* 0x000fe20000000a00 */
[----:B------:R-:W-:Y:S01]  /*7380*/  IADD3 R5, P1, RZ, -R19, RZ ;  /* 0x80000013ff057210 */ /* 0x000fe20007f3e0ff */
[----:B------:R-:W0:Y:S01]  /*7390*/  F2I.U32.TRUNC.NTZ R18, R18 ;  /* 0x0000001200127305 */ /* 0x000e22000020f000 */
[----:B------:R-:W4:Y:S03]  /*73a0*/  LDC R15, c[0x0][0x148] ;  /* 0x00005200ff0f7b82 */ /* 0x000f260000000800 */
[----:B------:R-:W-:Y:S01]  /*73b0*/  IMAD.X R4, RZ, RZ, ~R4, P1 ;  /* 0x000000ffff047224 */ /* 0x000fe200008e0e04 */
[----:B------:R-:W-:-:S03]  /*73c0*/  ISETP.NE.U32.AND P1, PT, RZ, UR6, PT ;  /* 0x00000006ff007c0c */ /* 0x000fc6000bf25070 */
[----:B------:R-:W-:Y:S01]  /*73d0*/  IMAD R4, R4, UR4, RZ ;  /* 0x0000000404047c24 */ /* 0x000fe2000f8e02ff */
[----:B------:R-:W-:-:S03]  /*73e0*/  ISETP.NE.AND.EX P1, PT, RZ, UR7, PT, P1 ;  /* 0x00000007ff007c0c */ /* 0x000fc6000bf25310 */
[C---:B------:R-:W-:Y:S01]  /*73f0*/  IMAD R7, R5.reuse, UR5, R4 ;  /* 0x0000000505077c24 */ /* 0x040fe2000f8e0204 */
[----:B------:R-:W-:Y:S01]  /*7400*/  ULDC UR5, c[0x0][0x154] ;  /* 0x0000550000057ab9 */ /* 0x000fe20000000800 */
[----:B------:R-:W-:Y:S01]  /*7410*/  IMAD.WIDE.U32 R4, R5, UR4, R16 ;  /* 0x0000000405047c25 */ /* 0x000fe2000f8e0010 */
[----:B------:R-:W-:-:S03]  /*7420*/  ULDC UR4, c[0x0][0x618] ;  /* 0x0001860000047ab9 */ /* 0x000fc60000000800 */
[----:B0-----:R-:W-:Y:S02]  /*7430*/  IMAD.MOV R6, RZ, RZ, -R18 ;  /* 0x000000ffff067224 */ /* 0x001fe400078e0a12 */
[----:B------:R-:W-:Y:S02]  /*7440*/  IMAD.IADD R5, R5, 0x1, R7 ;  /* 0x0000000105057824 */ /* 0x000fe400078e0207 */
[----:B-1----:R-:W-:Y:S01]  /*7450*/  IMAD R13, R14, R6, R13 ;  /* 0x000000060e0d7224 */ /* 0x002fe200078e020d */
[----:B---3--:R-:W-:Y:S02]  /*7460*/  I2FP.F32.U32 R6, R12 ;  /* 0x0000000c00067245 */ /* 0x008fe40000201000 */
[--C-:B------:R-:W-:Y:S02]  /*7470*/  SHF.R.U64 R14, R4, UR4, R5.reuse ;  /* 0x00000004040e7c19 */ /* 0x100fe40008001205 */
[----:B------:R-:W-:Y:S01]  /*7480*/  SHF.R.U32.HI R5, RZ, UR4, R5 ;  /* 0x00000004ff057c19 */ /* 0x000fe20008011605 */
[----:B------:R-:W-:Y:S01]  /*7490*/  FMUL R6, R6, UR5 ;  /* 0x0000000506067c20 */ /* 0x000fe20008400000 */
[----:B------:R-:W-:-:S02]  /*74a0*/  ULDC UR4, c[0x0][0x608] ;  /* 0x0001820000047ab9 */ /* 0x000fc40000000800 */
[--C-:B------:R-:W-:Y:S01]  /*74b0*/  SHF.R.U64 R20, R14, UR4, R5.reuse ;  /* 0x000000040e147c19 */ /* 0x100fe20008001205 */
[----:B------:R0:W1:Y:S01]  /*74c0*/  F2I.U32.TRUNC.NTZ R21, R6 ;  /* 0x0000000600157305 */ /* 0x000062000020f000 */
[----:B------:R-:W-:Y:S01]  /*74d0*/  SHF.R.U32.HI R5, RZ, UR4, R5 ;  /* 0x00000004ff057c19 */ /* 0x000fe20008011605 */
[----:B------:R-:W-:-:S03]  /*74e0*/  ULDC UR4, c[0x0][0x658] ;  /* 0x0001960000047ab9 */ /* 0x000fc60000000800 */
[--C-:B------:R-:W-:Y:S02]  /*74f0*/  SHF.R.U64 R18, R20, UR4, R5.reuse ;  /* 0x0000000414127c19 */ /* 0x100fe40008001205 */
[----:B------:R-:W-:-:S03]  /*7500*/  SHF.R.U32.HI R25, RZ, UR4, R5 ;  /* 0x00000004ff197c19 */ /* 0x000fc60008011605 */
[----:B------:R-:W-:Y:S02]  /*7510*/  IMAD.MOV.U32 R4, RZ, RZ, R18 ;  /* 0x000000ffff047224 */ /* 0x000fe400078e0012 */
[----:B------:R-:W-:Y:S01]  /*7520*/  IMAD.MOV.U32 R5, RZ, RZ, R25 ;  /* 0x000000ffff057224 */ /* 0x000fe200078e0019 */
[----:B0-----:R-:W-:Y:S06]  /*7530*/  @!P1 BRA `(.L_x_179) ;  /* 0x0000000000289947 */ /* 0x001fec0003800000 */
        /* <DEDUP_REMOVED lines=10> */
.L_x_179:
[----:B------:R-:W-:Y:S01]  /*75e0*/  ISETP.NE.AND P1, PT, R2, 0x1, PT ;  /* 0x000000010200780c */ /* 0x000fe20003f25270 */
[----:B------:R-:W-:Y:S01]  /*75f0*/  ULDC UR4, c[0x0][0x648] ;  /* 0x0001920000047ab9 */ /* 0x000fe20000000800 */
[----:B------:R-:W-:Y:S01]  /*7600*/  LOP3.LUT R20, R20, UR16, RZ, 0xc0, !PT ;  /* 0x0000001014147c12 */ /* 0x000fe2000f8ec0ff */
[----:B-1----:R-:W-:Y:S01]  /*7610*/  IMAD.MOV R21, RZ, RZ, -R21 ;  /* 0x000000ffff157224 */ /* 0x002fe200078e0a15 */
[----:B------:R-:W-:Y:S01]  /*7620*/  SHF.R.U64 R5, R4, UR4, R5 ;  /* 0x0000000404057c19 */ /* 0x000fe20008001205 */
[----:B------:R-:W-:Y:S01]  /*7630*/  ULDC UR4, c[0x0][0x638] ;  /* 0x00018e0000047ab9 */ /* 0x000fe20000000800 */
[----:B------:R-:W-:Y:S01]  /*7640*/  ULDC UR5, c[0x0][0x610] ;  /* 0x0001840000057ab9 */ /* 0x000fe20000000800 */
[----:B------:R-:W-:Y:S02]  /*7650*/  IMAD.MOV.U32 R4, RZ, RZ, 0x1 ;  /* 0x00000001ff047424 */ /* 0x000fe400078e00ff */
[----:B------:R-:W-:Y:S02]  /*7660*/  IMAD.MOV R7, RZ, RZ, -R5 ;  /* 0x000000ffff077224 */ /* 0x000fe400078e0a05 */
[----:B------:R-:W-:Y:S01]  /*7670*/  IMAD R20, R5, UR17, R20 ;  /* 0x0000001105147c24 */ /* 0x000fe2000f8e0214 */
[----:B------:R-:W-:Y:S01]  /*7680*/  LOP3.LUT R5, R14, UR15, RZ, 0xc0, !PT ;  /* 0x0000000f0e057c12 */ /* 0x000fe2000f8ec0ff */
[----:B----4-:R-:W-:-:S02]  /*7690*/  @P1 IMAD R13, R15, R21, R12 ;  /* 0x000000150f0d1224 */ /* 0x010fc400078e020c */
[----:B------:R-:W-:Y:S01]  /*76a0*/  IMAD R18, R7, UR4, R18 ;  /* 0x0000000407127c24 */ /* 0x000fe2000f8e0212 */
[----:B------:R-:W-:Y:S01]  /*76b0*/  ULDC UR4, c[0x0][0x600] ;  /* 0x0001800000047ab9 */ /* 0x000fe20000000800 */
[----:B------:R-:W-:Y:S02]  /*76c0*/  IMAD R13, R20, UR5, R13 ;  /* 0x00000005140d7c24 */ /* 0x000fe4000f8e020d */
[----:B------:R-:W-:-:S05]  /*76d0*/  IMAD R22, R18, UR4, R5 ;  /* 0x0000000412167c24 */ /* 0x000fca000f8e0205 */
[----:B------:R-:W-:Y:S02]  /*76e0*/  SEL R18, R22, R13, !P1 ;  /* 0x0000000d16127207 */ /* 0x000fe40004800000 */
[----:B------:R-:W-:-:S07]  /*76f0*/  SEL R22, R13, R22, !P1 ;  /* 0x000000160d167207 */ /* 0x000fce0004800000 */
.L_x_177:
[----:B------:R-:W-:Y:S05]  /*7700*/  BSYNC B1 ;  /* 0x0000000000017941 */ /* 0x000fea0003800000 */
.L_x_176:
[----:B------:R-:W-:-:S13]  /*7710*/  LOP3.LUT P1, RZ, R4, 0xff, RZ, 0xc0, !PT ;  /* 0x000000ff04ff7812 */ /* 0x000fda000782c0ff */
[----:B------:R-:W-:Y:S05]  /*7720*/  @P1 BRA `(.L_x_180) ;  /* 0xfffffff4002c1947 */ /* 0x000fea000383ffff */
[----:B------:R-:W-:Y:S05]  /*7730*/  BSYNC B0 ;  /* 0x0000000000007941 */ /* 0x000fea0003800000 */
.L_x_168:
[----:B------:R-:W-:-:S03]  /*7740*/  UMOV UR4, 0xffffffff ;  /* 0xffffffff00047882 */ /* 0x000fc60000000000 */
[----:B------:R-:W-:Y:S05]  /*7750*/  BRA.DIV UR4, `(.L_x_181) ;  /* 0x0000000604fc7947 */ /* 0x000fea000b800000 */
[----:B------:R-:W-:-:S13]  /*7760*/  ELECT P6, URZ, PT ;  /* 0x00000000003f782f */ /* 0x000fda00038c0000 */
.L_x_202:
[----:B------:R-:W-:Y:S04]  /*7770*/  BSSY B0, `(.L_x_182) ;  /* 0x0000058000007945 */ /* 0x000fe80003800000 */
[----:B------:R-:W-:Y:S05]  /*7780*/  @!P6 BRA `(.L_x_183) ;  /* 0x000000040058e947 */ /* 0x000fea0003800000 */
[----:B------:R-:W-:-:S04]  /*7790*/  LOP3.LUT R23, R23, 0x2, RZ, 0xfc, !PT ;  /* 0x0000000217177812 */ /* 0x000fc800078efcff */
[----:B------:R-:W-:-:S13]  /*77a0*/  ISETP.NE.AND P0, PT, R23, 0x3, PT ;  /* 0x000000031700780c */ /* 0x000fda0003f05270 */
[----:B------:R-:W-:Y:S05]  /*77b0*/  @!P0 BRA `(.L_x_184) ;  /* 0x0000000000048947 */ /* 0x000fea0003800000 */
[----:B------:R-:W-:Y:S01]  /*77c0*/  BPT.TRAP 0x1 ;  /* 0x000000040000795c */ /* 0x000fe20000300000 */
.L_x_184:
[----:B------:R-:W0:Y:S01]  /*77d0*/  S2R R5, SR_CgaCtaId ;  /* 0x0000000000057919 */ /* 0x000e220000008800 */
[----:B------:R-:W-:Y:S02]  /*77e0*/  MOV R0, 0x400 ;  /* 0x0000040000007802 */ /* 0x000fe40000000f00 */
[----:B------:R-:W-:Y:S02]  /*77f0*/  SHF.L.U32 R2, R3, 0x1f, RZ ;  /* 0x0000001f03027819 */ /* 0x000fe400000006ff */
[----:B0-----:R-:W-:-:S05]  /*7800*/  LEA R5, R5, R0, 0x18 ;  /* 0x0000000005057211 */ /* 0x001fca00078ec0ff */
[----:B------:R-:W-:-:S04]  /*7810*/  VIADD R5, R5, 0x48 ;  /* 0x0000004805057836 */ /* 0x000fc80000000000 */
[C---:B------:R-:W-:Y:S02]  /*7820*/  IMAD R7, R8.reuse, 0x8, R5 ;  /* 0x0000000808077824 */ /* 0x040fe400078e0205 */
[----:B------:R-:W-:Y:S02]  /*7830*/  VIADD R8, R8, 0x1 ;  /* 0x0000000108087836 */ /* 0x000fe40000000000 */
[----:B------:R-:W0:Y:S03]  /*7840*/  SYNCS.PHASECHK.TRANS64.TRYWAIT P0, [R7+URZ], R2 ;  /* 0x00000002070075a7 */ /* 0x000e26000800017f */
[----:B------:R-:W-:-:S04]  /*7850*/  ISETP.NE.AND P1, PT, R8, 0x9, PT ;  /* 0x000000090800780c */ /* 0x000fc80003f25270 */
[----:B------:R-:W-:Y:S02]  /*7860*/  SEL R0, RZ, 0x1, P1 ;  /* 0x00000001ff007807 */ /* 0x000fe40000800000 */
[----:B------:R-:W-:Y:S02]  /*7870*/  SEL R8, R8, RZ, P1 ;  /* 0x000000ff08087207 */ /* 0x000fe40000800000 */
[----:B------:R-:W-:-:S03]  /*7880*/  LOP3.LUT R9, R3, R0, RZ, 0x3c, !PT ;  /* 0x0000000003097212 */ /* 0x000fc600078e3cff */
[----:B------:R-:W-:Y:S01]  /*7890*/  IMAD R6, R8, 0x8, R5 ;  /* 0x0000000808067824 */ /* 0x000fe200078e0205 */
[----:B------:R-:W-:Y:S01]  /*78a0*/  SHF.L.U32 R3, R9, 0x1f, RZ ;  /* 0x0000001f09037819 */ /* 0x000fe200000006ff */
[----:B0-----:R-:W-:Y:S06]  /*78b0*/  @!P0 BRA `(.L_x_185) ;  /* 0x0000000400c48947 */ /* 0x001fec0003800000 */
.L_x_203:
[----:B------:R-:W1:Y:S01]  /*78c0*/  SYNCS.PHASECHK.TRANS64.TRYWAIT P0, [R6+URZ], R3 ;  /* 0x00000003060075a7 */ /* 0x000e62000800017f */
[----:B------:R-:W-:-:S05]  /*78d0*/  VIADD R0, R8, 0x1 ;  /* 0x0000000108007836 */ /* 0x000fca0000000000 */
[----:B------:R-:W-:-:S04]  /*78e0*/  ISETP.NE.AND P1, PT, R0, 0x9, PT ;  /* 0x000000090000780c */ /* 0x000fc80003f25270 */
[----:B0-----:R-:W-:Y:S02]  /*78f0*/  SEL R2, RZ, 0x1, P1 ;  /* 0x00000001ff027807 */ /* 0x001fe40000800000 */
[----:B------:R-:W-:Y:S02]  /*7900*/  SEL R0, R0, RZ, P1 ;  /* 0x000000ff00007207 */ /* 0x000fe40000800000 */
[----:B------:R-:W-:-:S03]  /*7910*/  LOP3.LUT R9, R9, R2, RZ, 0x3c, !PT ;  /* 0x0000000209097212 */ /* 0x000fc600078e3cff */
[----:B------:R-:W-:Y:S01]  /*7920*/  IMAD R7, R0, 0x8, R5 ;  /* 0x0000000800077824 */ /* 0x000fe200078e0205 */
[----:B------:R-:W-:Y:S01]  /*7930*/  SHF.L.U32 R4, R9, 0x1f, RZ ;  /* 0x0000001f09047819 */ /* 0x000fe200000006ff */
[----:B-1----:R-:W-:Y:S06]  /*7940*/  @!P0 BRA `(.L_x_186) ;  /* 0x0000000400b48947 */ /* 0x002fec0003800000 */
.L_x_204:
[----:B------:R-:W1:Y:S01]  /*7950*/  SYNCS.PHASECHK.TRANS64.TRYWAIT P0, [R7+URZ], R4 ;  /* 0x00000004070075a7 */ /* 0x000e62000800017f */
[----:B------:R-:W-:-:S05]  /*7960*/  VIADD R0, R0, 0x1 ;  /* 0x0000000100007836 */ /* 0x000fca0000000000 */
[----:B------:R-:W-:-:S04]  /*7970*/  ISETP.NE.AND P1, PT, R0, 0x9, PT ;  /* 0x000000090000780c */ /* 0x000fc80003f25270 */
[----:B------:R-:W-:Y:S02]  /*7980*/  SEL R2, RZ, 0x1, P1 ;  /* 0x00000001ff027807 */ /* 0x000fe40000800000 */
[----:B------:R-:W-:Y:S02]  /*7990*/  SEL R0, R0, RZ, P1 ;  /* 0x000000ff00007207 */ /* 0x000fe40000800000 */
[----:B------:R-:W-:-:S03]  /*79a0*/  LOP3.LUT R9, R9, R2, RZ, 0x3c, !PT ;  /* 0x0000000209097212 */ /* 0x000fc600078e3cff */
[----:B0-----:R-:W-:Y:S01]  /*79b0*/  IMAD R6, R0, 0x8, R5 ;  /* 0x0000000800067824 */ /* 0x001fe200078e0205 */
[----:B------:R-:W-:Y:S01]  /*79c0*/  SHF.L.U32 R3, R9, 0x1f, RZ ;  /* 0x0000001f09037819 */ /* 0x000fe200000006ff */
[----:B-1----:R-:W-:Y:S06]  /*79d0*/  @!P0 BRA `(.L_x_187) ;  /* 0x0000000400a48947 */ /* 0x002fec0003800000 */
.L_x_205:
        /* <DEDUP_REMOVED lines=9> */
.L_x_206:
        /* <DEDUP_REMOVED lines=9> */
.L_x_207:
        /* <DEDUP_REMOVED lines=9> */
.L_x_208:
        /* <DEDUP_REMOVED lines=9> */
.L_x_209:
[----:B------:R-:W1:Y:S01]  /*7c20*/  SYNCS.PHASECHK.TRANS64.TRYWAIT P0, [R6+URZ], R3 ;  /* 0x00000003060075a7 */ /* 0x000e62000800017f */
[----:B------:R-:W-:-:S05]  /*7c30*/  VIADD R0, R0, 0x1 ;  /* 0x0000000100007836 */ /* 0x000fca0000000000 */
[----:B------:R-:W-:-:S04]  /*7c40*/  ISETP.NE.AND P1, PT, R0, 0x9, PT ;  /* 0x000000090000780c */ /* 0x000fc80003f25270 */
[----:B------:R-:W-:Y:S02]  /*7c50*/  SEL R2, RZ, 0x1, P1 ;  /* 0x00000001ff027807 */ /* 0x000fe40000800000 */
[----:B------:R-:W-:Y:S02]  /*7c60*/  SEL R0, R0, RZ, P1 ;  /* 0x000000ff00007207 */ /* 0x000fe40000800000 */
[----:B------:R-:W-:Y:S01]  /*7c70*/  LOP3.LUT R2, R9, R2, RZ, 0x3c, !PT ;  /* 0x0000000209027212 */ /* 0x000fe200078e3cff */
[----:B-1----:R-:W-:Y:S06]  /*7c80*/  @!P0 BRA `(.L_x_192) ;  /* 0x00000004005c8947 */ /* 0x002fec0003800000 */
.L_x_210:
[----:B------:R-:W-:Y:S01]  /*7c90*/  IMAD R5, R0, 0x8, R5 ;  /* 0x0000000800057824 */ /* 0x000fe200078e0205 */
[----:B------:R-:W-:-:S07]  /*7ca0*/  SHF.L.U32 R0, R2, 0x1f, RZ ;  /* 0x0000001f02007819 */ /* 0x000fce00000006ff */
.L_x_193:
[----:B---3--:R3:W4:Y:S02]  /*7cb0*/  SYNCS.PHASECHK.TRANS64.TRYWAIT P0, [R5+URZ], R0 ;  /* 0x00000000050075a7 */ /* 0x008724000800017f */
[----:B----4-:R-:W-:Y:S05]  /*7cc0*/  @!P0 NANOSLEEP.SYNCS 0x989680 ;  /* 0x009896800000895d */ /* 0x010fea0003900000 */
[----:B------:R-:W4:Y:S02]  /*7cd0*/  @!P0 SYNCS.PHASECHK.TRANS64 P0, [R5+URZ], R0 ;  /* 0x00000000050085a7 */ /* 0x000f24000800007f */
[----:B----4-:R-:W-:Y:S05]  /*7ce0*/  @!P0 BRA `(.L_x_193) ;  /* 0xfffffffc00f08947 */ /* 0x010fea000383ffff */
.L_x_183:
[----:B------:R-:W-:Y:S05]  /*7cf0*/  BSYNC B0 ;  /* 0x0000000000007941 */ /* 0x000fea0003800000 */
.L_x_182:
[----:B------:R-:W-:Y:S05]  /*7d00*/  EXIT ;  /* 0x000000000000794d */ /* 0x000fea0003800000 */
.L_x_20:
[----:B0-----:R-:W-:-:S04]  /*7d10*/  IMAD.U32 R3, RZ, RZ, UR43 ;  /* 0x0000002bff037e24 */ /* 0x001fc8000f8e00ff */
[----:B------:R0:W1:Y:S03]  /*7d20*/  SYNCS.PHASECHK.TRANS64.TRYWAIT P0, [R3+URZ+-0x8], R0 ;  /* 0xfffff800030075a7 */ /* 0x000066000800017f */
[----:B-1----:R-:W-:Y:S05]  /*7d30*/  @!P0 NANOSLEEP.SYNCS 0x989680 ;  /* 0x009896800000895d */ /* 0x002fea0003900000 */
[----:B------:R-:W1:Y:S02]  /*7d40*/  @!P0 SYNCS.PHASECHK.TRANS64 P0, [R3+URZ+-0x8], R0 ;  /* 0xfffff800030085a7 */ /* 0x000e64000800007f */
[----:B-1----:R-:W-:Y:S05]  /*7d50*/  @!P0 BRA `(.L_x_20) ;  /* 0xfffffffc00ec8947 */ /* 0x002fea000383ffff */
[----:B------:R-:W-:Y:S05]  /*7d60*/  BRA `(.L_x_194) ;  /* 0xffffff9800a87947 */ /* 0x000fea000383ffff */
.L_x_25:
[----:B-1----:R1:W2:Y:S02]  /*7d70*/  SYNCS.PHASECHK.TRANS64.TRYWAIT P1, [R3+URZ], R0 ;  /* 0x00000000030075a7 */ /* 0x0022a4000802017f */
[----:B--2---:R-:W-:Y:S05]  /*7d80*/  @!P1 NANOSLEEP.SYNCS 0x989680 ;  /* 0x009896800000995d */ /* 0x004fea0003900000 */
[----:B------:R-:W2:Y:S02]  /*7d90*/  @!P1 SYNCS.PHASECHK.TRANS64 P1, [R3+URZ], R0 ;  /* 0x00000000030095a7 */ /* 0x000ea4000802007f */
[----:B--2---:R-:W-:Y:S05]  /*7da0*/  @!P1 BRA `(.L_x_25) ;  /* 0xfffffffc00f09947 */ /* 0x004fea000383ffff */
[----:B------:R-:W-:Y:S05]  /*7db0*/  BRA `(.L_x_24) ;  /* 0xffffff9c001c7947 */ /* 0x000fea000383ffff */
.L_x_30:
[----:B-1----:R-:W-:-:S04]  /*7dc0*/  IMAD.U32 R5, RZ, RZ, UR4 ;  /* 0x00000004ff057e24 */ /* 0x002fc8000f8e00ff */
[----:B------:R1:W2:Y:S03]  /*7dd0*/  SYNCS.PHASECHK.TRANS64.TRYWAIT P1, [R5+URZ], R4 ;  /* 0x00000004050075a7 */ /* 0x0002a6000802017f */
[----:B--2---:R-:W-:Y:S05]  /*7de0*/  @!P1 NANOSLEEP.SYNCS 0x989680 ;  /* 0x009896800000995d */ /* 0x004fea0003900000 */
[----:B------:R-:W2:Y:S02]  /*7df0*/  @!P1 SYNCS.PHASECHK.TRANS64 P1, [R5+URZ], R4 ;  /* 0x00000004050095a7 */ /* 0x000ea4000802007f */
[----:B--2---:R-:W-:Y:S05]  /*7e00*/  @!P1 BRA `(.L_x_30) ;  /* 0xfffffffc00ec9947 */ /* 0x004fea000383ffff */
[----:B------:R-:W-:Y:S05]  /*7e10*/  BRA `(.L_x_29) ;  /* 0xffffff9c00ec7947 */ /* 0x000fea000383ffff */
.L_x_36:
[----:B0-----:R-:W-:-:S04]  /*7e20*/  IMAD.U32 R3, RZ, RZ, UR43 ;  /* 0x0000002bff037e24 */ /* 0x001fc8000f8e00ff */
[----:B------:R0:W1:Y:S03]  /*7e30*/  SYNCS.PHASECHK.TRANS64.TRYWAIT P0, [R3+URZ+0x8], R0 ;  /* 0x00000800030075a7 */ /* 0x000066000800017f */
[----:B-1----:R-:W-:Y:S05]  /*7e40*/  @!P0 NANOSLEEP.SYNCS 0x989680 ;  /* 0x009896800000895d */ /* 0x002fea0003900000 */
[----:B------:R-:W1:Y:S02]  /*7e50*/  @!P0 SYNCS.PHASECHK.TRANS64 P0, [R3+URZ+0x8], R0 ;  /* 0x00000800030085a7 */ /* 0x000e64000800007f */
[----:B-1----:R-:W-:Y:S05]  /*7e60*/  @!P0 BRA `(.L_x_36) ;  /* 0xfffffffc00ec8947 */ /* 0x002fea000383ffff */
[----:B------:R-:W-:Y:S05]  /*7e70*/  BRA `(.L_x_195) ;  /* 0xffffffa4002c7947 */ /* 0x000fea000383ffff */
.L_x_169:
[----:B------:R-:W-:Y:S01]  /*7e80*/  BSSY B1, `(.L_x_196) ;  /* 0x0000006000017945 */ /* 0x000fe20003800000 */
[----:B------:R-:W-:-:S07]  /*7e90*/  IMAD.MOV.U32 R15, RZ, RZ, -0x1 ;  /* 0xffffffffff0f7424 */ /* 0x000fce00078e00ff */
[----:B--2--5:R-:W-:Y:S05]  /*7ea0*/  WARPSYNC.COLLECTIVE R15, `(.L_x_197) ;  /* 0x000000000f0c7348 */ /* 0x024fea0003c00000 */
[----:B------:R-:W-:Y:S02]  /*7eb0*/  ELECT P6, UR62, PT ;  /* 0x00000000003e782f */ /* 0x000fe400038c0000 */
[----:B------:R-:W-:Y:S01]  /*7ec0*/  MOV R14, UR62 ;  /* 0x0000003e000e7c02 */ /* 0x000fe20008000f00 */
[----:B--2--5:R-:W-:Y:S10]  /*7ed0*/  ENDCOLLECTIVE ;  /* 0x000000000000791b */ /* 0x024ff40003800000 */
.L_x_197:
[----:B------:R-:W-:Y:S05]  /*7ee0*/  BSYNC B1 ;  /* 0x0000000000017941 */ /* 0x000fea0003800000 */
.L_x_196:
[----:B------:R-:W-:Y:S05]  /*7ef0*/  BRA `(.L_x_198) ;  /* 0xffffffec00447947 */ /* 0x000fea000383ffff */
.L_x_172:
[----:B0-----:R0:W1:Y:S02]  /*7f00*/  SYNCS.PHASECHK.TRANS64.TRYWAIT P1, [R14+URZ+0x48], R5 ;  /* 0x000048050e0075a7 */ /* 0x001064000802017f */
[----:B-1----:R-:W-:Y:S05]  /*7f10*/  @!P1 NANOSLEEP.SYNCS 0x989680 ;  /* 0x009896800000995d */ /* 0x002fea0003900000 */
[----:B------:R-:W1:Y:S02]  /*7f20*/  @!P1 SYNCS.PHASECHK.TRANS64 P1, [R14+URZ+0x48], R5 ;  /* 0x000048050e0095a7 */ /* 0x000e64000802007f */
[----:B-1----:R-:W-:Y:S05]  /*7f30*/  @!P1 BRA `(.L_x_172) ;  /* 0xfffffffc00f09947 */ /* 0x002fea000383ffff */
[----:B------:R-:W-:Y:S05]  /*7f40*/  BRA `(.L_x_199) ;  /* 0xffffffec00807947 */ /* 0x000fea000383ffff */
.L_x_181:
[----:B------:R-:W-:Y:S01]  /*7f50*/  BSSY B0, `(.L_x_200) ;  /* 0x0000006000007945 */ /* 0x000fe20003800000 */
[----:B------:R-:W-:-:S07]  /*7f60*/  IMAD.MOV.U32 R15, RZ, RZ, -0x1 ;  /* 0xffffffffff0f7424 */ /* 0x000fce00078e00ff */
[----:B--2--5:R-:W-:Y:S05]  /*7f70*/  WARPSYNC.COLLECTIVE R15, `(.L_x_201) ;  /* 0x000000000f0c7348 */ /* 0x024fea0003c00000 */
[----:B------:R-:W-:Y:S02]  /*7f80*/  ELECT P6, UR62, PT ;  /* 0x00000000003e782f */ /* 0x000fe400038c0000 */
[----:B------:R-:W-:Y:S01]  /*7f90*/  MOV R14, UR62 ;  /* 0x0000003e000e7c02 */ /* 0x000fe20008000f00 */
[----:B--2--5:R-:W-:Y:S10]  /*7fa0*/  ENDCOLLECTIVE ;  /* 0x000000000000791b */ /* 0x024ff40003800000 */
.L_x_201:
[----:B------:R-:W-:Y:S05]  /*7fb0*/  BSYNC B0 ;  /* 0x0000000000007941 */ /* 0x000fea0003800000 */
.L_x_200:
[----:B------:R-:W-:Y:S05]  /*7fc0*/  BRA `(.L_x_202) ;  /* 0xfffffff400e87947 */ /* 0x000fea000383ffff */
.L_x_185:
[----:B0-----:R0:W1:Y:S02]  /*7fd0*/  SYNCS.PHASECHK.TRANS64.TRYWAIT P0, [R7+URZ], R2 ;  /* 0x00000002070075a7 */ /* 0x001064000800017f */
[----:B-1----:R-:W-:Y:S05]  /*7fe0*/  @!P0 NANOSLEEP.SYNCS 0x989680 ;  /* 0x009896800000895d */ /* 0x002fea0003900000 */
[----:B------:R-:W1:Y:S02]  /*7ff0*/  @!P0 SYNCS.PHASECHK.TRANS64 P0, [R7+URZ], R2 ;  /* 0x00000002070085a7 */ /* 0x000e64000800007f */
[----:B-1----:R-:W-:Y:S05]  /*8000*/  @!P0 BRA `(.L_x_185) ;  /* 0xfffffffc00f08947 */ /* 0x002fea000383ffff */
[----:B------:R-:W-:Y:S05]  /*8010*/  BRA `(.L_x_203) ;  /* 0xfffffff800287947 */ /* 0x000fea000383ffff */
.L_x_186:
[----:B0-----:R0:W1:Y:S02]  /*8020*/  SYNCS.PHASECHK.TRANS64.TRYWAIT P0, [R6+URZ], R3 ;  /* 0x00000003060075a7 */ /* 0x001064000800017f */
[----:B-1----:R-:W-:Y:S05]  /*8030*/  @!P0 NANOSLEEP.SYNCS 0x989680 ;  /* 0x009896800000895d */ /* 0x002fea0003900000 */
[----:B------:R-:W1:Y:S02]  /*8040*/  @!P0 SYNCS.PHASECHK.TRANS64 P0, [R6+URZ], R3 ;  /* 0x00000003060085a7 */ /* 0x000e64000800007f */
[----:B-1----:R-:W-:Y:S05]  /*8050*/  @!P0 BRA `(.L_x_186) ;  /* 0xfffffffc00f08947 */ /* 0x002fea000383ffff */
[----:B------:R-:W-:Y:S05]  /*8060*/  BRA `(.L_x_204) ;  /* 0xfffffff800387947 */ /* 0x000fea000383ffff */
.L_x_187:
[----:B0-----:R0:W1:Y:S02]  /*8070*/  SYNCS.PHASECHK.TRANS64.TRYWAIT P0, [R7+URZ], R4 ;  /* 0x00000004070075a7 */ /* 0x001064000800017f */
[----:B-1----:R-:W-:Y:S05]  /*8080*/  @!P0 NANOSLEEP.SYNCS 0x989680 ;  /* 0x009896800000895d */ /* 0x002fea0003900000 */
[----:B------:R-:W1:Y:S02]  /*8090*/  @!P0 SYNCS.PHASECHK.TRANS64 P0, [R7+URZ], R4 ;  /* 0x00000004070085a7 */ /* 0x000e64000800007f */
[----:B-1----:R-:W-:Y:S05]  /*80a0*/  @!P0 BRA `(.L_x_187) ;  /* 0xfffffffc00f08947 */ /* 0x002fea000383ffff */
[----:B------:R-:W-:Y:S05]  /*80b0*/  BRA `(.L_x_205) ;  /* 0xfffffff800487947 */ /* 0x000fea000383ffff */
.L_x_188:
[----:B0-----:R0:W1:Y:S02]  /*80c0*/  SYNCS.PHASECHK.TRANS64.TRYWAIT P0, [R6+URZ], R3 ;  /* 0x00000003060075a7 */ /* 0x001064000800017f */
[----:B-1----:R-:W-:Y:S05]  /*80d0*/  @!P0 NANOSLEEP.SYNCS 0x989680 ;  /* 0x009896800000895d */ /* 0x002fea0003900000 */
[----:B------:R-:W1:Y:S02]  /*80e0*/  @!P0 SYNCS.PHASECHK.TRANS64 P0, [R6+URZ], R3 ;  /* 0x00000003060085a7 */ /* 0x000e64000800007f */
[----:B-1----:R-:W-:Y:S05]  /*80f0*/  @!P0 BRA `(.L_x_188) ;  /* 0xfffffffc00f08947 */ /* 0x002fea000383ffff */
[----:B------:R-:W-:Y:S05]  /*8100*/  BRA `(.L_x_206) ;  /* 0xfffffff800587947 */ /* 0x000fea000383ffff */
.L_x_189:
[----:B0-----:R0:W1:Y:S02]  /*8110*/  SYNCS.PHASECHK.TRANS64.TRYWAIT P0, [R7+URZ], R4 ;  /* 0x00000004070075a7 */ /* 0x001064000800017f */
[----:B-1----:R-:W-:Y:S05]  /*8120*/  @!P0 NANOSLEEP.SYNCS 0x989680 ;  /* 0x009896800000895d */ /* 0x002fea0003900000 */
[----:B------:R-:W1:Y:S02]  /*8130*/  @!P0 SYNCS.PHASECHK.TRANS64 P0, [R7+URZ], R4 ;  /* 0x00000004070085a7 */ /* 0x000e64000800007f */
[----:B-1----:R-:W-:Y:S05]  /*8140*/  @!P0 BRA `(.L_x_189) ;  /* 0xfffffffc00f08947 */ /* 0x002fea000383ffff */
[----:B------:R-:W-:Y:S05]  /*8150*/  BRA `(.L_x_207) ;  /* 0xfffffff800687947 */ /* 0x000fea000383ffff */
.L_x_190:
[----:B0-----:R0:W1:Y:S02]  /*8160*/  SYNCS.PHASECHK.TRANS64.TRYWAIT P0, [R6+URZ], R3 ;  /* 0x00000003060075a7 */ /* 0x001064000800017f */
[----:B-1----:R-:W-:Y:S05]  /*8170*/  @!P0 NANOSLEEP.SYNCS 0x989680 ;  /* 0x009896800000895d */ /* 0x002fea0003900000 */
[----:B------:R-:W1:Y:S02]  /*8180*/  @!P0 SYNCS.PHASECHK.TRANS64 P0, [R6+URZ], R3 ;  /* 0x00000003060085a7 */ /* 0x000e64000800007f */
[----:B-1----:R-:W-:Y:S05]  /*8190*/  @!P0 BRA `(.L_x_190) ;  /* 0xfffffffc00f08947 */ /* 0x002fea000383ffff */
[----:B------:R-:W-:Y:S05]  /*81a0*/  BRA `(.L_x_208) ;  /* 0xfffffff800787947 */ /* 0x000fea000383ffff */
.L_x_191:
[----:B0-----:R0:W1:Y:S02]  /*81b0*/  SYNCS.PHASECHK.TRANS64.TRYWAIT P0, [R7+URZ], R4 ;  /* 0x00000004070075a7 */ /* 0x001064000800017f */
[----:B-1----:R-:W-:Y:S05]  /*81c0*/  @!P0 NANOSLEEP.SYNCS 0x989680 ;  /* 0x009896800000895d */ /* 0x002fea0003900000 */
[----:B------:R-:W1:Y:S02]  /*81d0*/  @!P0 SYNCS.PHASECHK.TRANS64 P0, [R7+URZ], R4 ;  /* 0x00000004070085a7 */ /* 0x000e64000800007f */
[----:B-1----:R-:W-:Y:S05]  /*81e0*/  @!P0 BRA `(.L_x_191) ;  /* 0xfffffffc00f08947 */ /* 0x002fea000383ffff */
[----:B------:R-:W-:Y:S05]  /*81f0*/  BRA `(.L_x_209) ;  /* 0xfffffff800887947 */ /* 0x000fea000383ffff */
.L_x_192:
[----:B-1----:R1:W3:Y:S02]  /*8200*/  SYNCS.PHASECHK.TRANS64.TRYWAIT P0, [R6+URZ], R3 ;  /* 0x00000003060075a7 */ /* 0x0022e4000800017f */
[----:B---3--:R-:W-:Y:S05]  /*8210*/  @!P0 NANOSLEEP.SYNCS 0x989680 ;  /* 0x009896800000895d */ /* 0x008fea0003900000 */
[----:B------:R-:W3:Y:S02]  /*8220*/  @!P0 SYNCS.PHASECHK.TRANS64 P0, [R6+URZ], R3 ;  /* 0x00000003060085a7 */ /* 0x000ee4000800007f */
[----:B---3--:R-:W-:Y:S05]  /*8230*/  @!P0 BRA `(.L_x_192) ;  /* 0xfffffffc00f08947 */ /* 0x008fea000383ffff */
[----:B------:R-:W-:Y:S05]  /*8240*/  BRA `(.L_x_210) ;  /* 0xfffffff800907947 */ /* 0x000fea000383ffff */
.L_x_211:
[----:B------:R-:W-:-:S00]  /*8250*/  BRA `(.L_x_211) ;  /* 0xfffffffc00fc7947 */ /* 0x000fc0000383ffff */
[----:B------:R-:W-:-:S00]  /*8260*/  NOP ;  /* 0x0000000000007918 */ /* 0x000fc00000000000 */
        /* <DEDUP_REMOVED lines=9> */
.L_x_212:


//--------------------- .nv.global.init           --------------------------
	.section	.nv.global.init,"aw",@progbits
.nv.global.init:
	.type		$str$22,@object
	.size		$str$22,($str$23 - $str$22)
$str$22:
        /*0000*/ 	.byte	0x6b, 0x5f, 0x74, 0x69, 0x6c, 0x65, 0x5f, 0x63, 0x6f, 0x75, 0x6e, 0x74, 0x20, 0x3e, 0x3d, 0x20
        /*0010*/ 	.byte	0x31, 0x00
	.type		$str$23,@object
	.size		$str$23,(__unnamed_1 - $str$23)
$str$23:
        /*0012*/ 	.byte	0x2f, 0x74, 0x6d, 0x70, 0x2f, 0x63, 0x75, 0x74, 0x6c, 0x61, 0x73, 0x73, 0x5f, 0x73, 0x77, 0x65
        /*0022*/ 	.byte	0x65, 0x70, 0x5f, 0x73, 0x72, 0x63, 0x2f, 0x69, 0x6e, 0x63, 0x6c, 0x75, 0x64, 0x65, 0x2f, 0x63
        /*0032*/ 	.byte	0x75, 0x74, 0x6c, 0x61, 0x73, 0x73, 0x2f, 0x67, 0x65, 0x6d, 0x6d, 0x2f, 0x63, 0x6f, 0x6c, 0x6c
        /*0042*/ 	.byte	0x65, 0x63, 0x74, 0x69, 0x76, 0x65, 0x2f, 0x73, 0x6d, 0x39, 0x30, 0x5f, 0x6d, 0x6d, 0x61, 0x5f
        /*0052*/ 	.byte	0x74, 0x6d, 0x61, 0x5f, 0x67, 0x6d, 0x6d, 0x61, 0x5f, 0x73, 0x73, 0x5f, 0x77, 0x61, 0x72, 0x70
        /*0062*/ 	.byte	0x73, 0x70, 0x65, 0x63, 0x69, 0x61, 0x6c, 0x69, 0x7a, 0x65, 0x64, 0x2e, 0x68, 0x70, 0x70, 0x00
	.type		__unnamed_1,@object
	.size		__unnamed_1,(.L_0 - __unnamed_1)
__unnamed_1:
        /*0072*/ 	.byte	0x76, 0x6f, 0x69, 0x64, 0x20, 0x63, 0x75, 0x74, 0x6c, 0x61, 0x73, 0x73, 0x3a, 0x3a, 0x67, 0x65
        /* <DEDUP_REMOVED lines=180> */
        /*0bc2*/ 	.byte	0x3a, 0x69, 0x64, 0x65, 0x6e, 0x74, 0x69, 0x74, 0x79, 0x5d, 0x00
.L_0:


//--------------------- .nv.shared._ZN7cutlass13device_kernelINS_4gemm6kernel13GemmUniversalIN4cute5tupleIJiiiiEEENS1_10collective13CollectiveMmaINS1_34MainloopSm90TmaGmmaWarpSpecializedILi9ENS5_IJNS4_1CILi1EEENSA_ILi4EEESB_EEENS1_32KernelTmaWarpSpecializedPingpongEEENS5_IJNSA_ILi64EEENSA_ILi128EEESG_EEENS_10bfloat16_tENS5_IJlSB_lEEESJ_SK_NS4_8TiledMMAINS4_8MMA_AtomIJNS4_4SM904GMMA28MMA_64x128x16_F32BF16BF16_SSILNSO_5MajorE0ELSQ_0ELNSO_7ScaleInE1ELSR_1EEEEEENS4_6LayoutINS5_IJSB_SB_SB_EEENS5_IJNSA_ILi0EEESW_SW_EEEEENS5_IJNS4_10UnderscoreESZ_SZ_EEEEENS4_23SM90_TMA_LOAD_MULTICASTENS4_14ComposedLayoutINS4_7SwizzleILi3ELi4ELi3EEENS4_18smem_ptr_flag_bitsILi16EEENSU_INS5_IJNSA_ILi8EEESG_EEENS5_IJSG_SB_EEEEEEEvNS4_8identityENS4_13SM90_TMA_LOADES1C_vS1D_EENS_8epilogue10collective6detail29Sm90TmaWarpSpecializedAdapterINS1H_15DefaultEpilogueISJ_SK_SK_NS1G_6thread17LinearCombinationISJ_Li1EffLNS1L_9ScaleType4KindE0ELNS_15FloatRoundStyleE2ESJ_EENS1_15EpilogueDefaultEEEEEvvEEEEvNT_6ParamsE --------------------------
	.section	.nv.shared._ZN7cutlass13device_kernelINS_4gemm6kernel13GemmUniversalIN4cute5tupleIJiiiiEEENS1_10collective13CollectiveMmaINS1_34MainloopSm90TmaGmmaWarpSpecializedILi9ENS5_IJNS4_1CILi1EEENSA_ILi4EEESB_EEENS1_32KernelTmaWarpSpecializedPingpongEEENS5_IJNSA_ILi64EEENSA_ILi128EEESG_EEENS_10bfloat16_tENS5_IJlSB_lEEESJ_SK_NS4_8TiledMMAINS4_8MMA_AtomIJNS4_4SM904GMMA28MMA_64x128x16_F32BF16BF16_SSILNSO_5MajorE0ELSQ_0ELNSO_7ScaleInE1ELSR_1EEEEEENS4_6LayoutINS5_IJSB_SB_SB_EEENS5_IJNSA_ILi0EEESW_SW_EEEEENS5_IJNS4_10UnderscoreESZ_SZ_EEEEENS4_23SM90_TMA_LOAD_MULTICASTENS4_14ComposedLayoutINS4_7SwizzleILi3ELi4ELi3EEENS4_18smem_ptr_flag_bitsILi16EEENSU_INS5_IJNSA_ILi8EEESG_EEENS5_IJSG_SB_EEEEEEEvNS4_8identityENS4_13SM90_TMA_LOADES1C_vS1D_EENS_8epilogue10collective6detail29Sm90TmaWarpSpecializedAdapterINS1H_15DefaultEpilogueISJ_SK_SK_NS1G_6thread17LinearCombinationISJ_Li1EffLNS1L_9ScaleType4KindE0ELNS_15FloatRoundStyleE2ESJ_EENS1_15EpilogueDefaultEEEEEvvEEEEvNT_6ParamsE,"aw",@nobits
	.sectionflags	@""
	.align	16
	.zero		1024


//--------------------- .nv.shared.reserved.0     --------------------------
	.section	.nv.shared.reserved.0,"aw",@nobits
	.weak		__nv_reservedSMEM_offset_0_alias
	.size		__nv_reservedSMEM_offset_0_alias, 0, 0
	.other		__nv_reservedSMEM_offset_0_alias,@"STO_CUDA_RESERVED_SHARED STV_DEFAULT"
__nv_reservedSMEM_offset_0_alias:
	.zero		0


//--------------------- .nv.global                --------------------------
	.section	.nv.global,"aw",@nobits
.nv.global:
	.type		_ZN40_INTERNAL_a2121d51_4_k_cu_d219ceb6_216624cute1_E,@object
	.size		_ZN40_INTERNAL_a2121d51_4_k_cu_d219ceb6_216624cute1_E,(_ZN40_INTERNAL_a2121d51_4_k_cu_d219ceb6_216624cuda3std3__45__cpo6cbeginE - _ZN40_INTERNAL_a2121d51_4_k_cu_d219ceb6_216624cute1_E)
_ZN40_INTERNAL_a2121d51_4_k_cu_d219ceb6_216624cute1_E:
	.zero		1
	.type		_ZN40_INTERNAL_a2121d51_4_k_cu_d219ceb6_216624cuda3std3__45__cpo6cbeginE,@object
	.size		_ZN40_INTERNAL_a2121d51_4_k_cu_d219ceb6_216624cuda3std3__45__cpo6cbeginE,(_ZN40_INTERNAL_a2121d51_4_k_cu_d219ceb6_216624cuda3std3__48in_placeE - _ZN40_INTERNAL_a2121d51_4_k_cu_d219ceb6_216624cuda3std3__45__cpo6cbeginE)
_ZN40_INTERNAL_a2121d51_4_k_cu_d219ceb6_216624cuda3std3__45__cpo6cbeginE:
	.zero		1
	.type		_ZN40_INTERNAL_a2121d51_4_k_cu_d219ceb6_216624cuda3std3__48in_placeE,@object
	.size		_ZN40_INTERNAL_a2121d51_4_k_cu_d219ceb6_216624cuda3std3__48in_placeE,(_ZN40_INTERNAL_a2121d51_4_k_cu_d219ceb6_216624cuda3std6ranges3__45__cpo9iter_moveE - _ZN40_INTERNAL_a2121d51_4_k_cu_d219ceb6_216624cuda3std3__48in_placeE)
_ZN40_INTERNAL_a2121d51_4_k_cu_d219ceb6_216624cuda3std3__48in_placeE:
	.zero		1
	.type		_ZN40_INTERNAL_a2121d51_4_k_cu_d219ceb6_216624cuda3std6ranges3__45__cpo9iter_moveE,@object
	.size		_ZN40_INTERNAL_a2121d51_4_k_cu_d219ceb6_216624cuda3std6ranges3__45__cpo9iter_moveE,(_ZN40_INTERNAL_a2121d51_4_k_cu_d219ceb6_216624cuda3std3__45__cpo5beginE - _ZN40_INTERNAL_a2121d51_4_k_cu_d219ceb6_216624cuda3std6ranges3__45__cpo9iter_moveE)
_ZN40_INTERNAL_a2121d51_4_k_cu_d219ceb6_216624cuda3std6ranges3__45__cpo9iter_moveE:
	.zero		1
	.type		_ZN40_INTERNAL_a2121d51_4_k_cu_d219ceb6_216624cuda3std3__45__cpo5beginE,@object
	.size		_ZN40_INTERNAL_a2121d51_4_k_cu_d219ceb6_216624cuda3std3__45__cpo5beginE,(_ZN40_INTERNAL_a2121d51_4_k_cu_d219ceb6_216624cuda3std3__442_GLOBAL__N__a2121d51_4_k_cu_d219ceb6_216626ignoreE - _ZN40_INTERNAL_a2121d51_4_k_cu_d219ceb6_216624cuda3std3__45__cpo5beginE)
_ZN40_INTERNAL_a2121d51_4_k_cu_d219ceb6_216624cuda3std3__45__cpo5beginE:
	.zero		1
	.type		_ZN40_INTERNAL_a2121d51_4_k_cu_d219ceb6_216624cuda3std3__442_GLOBAL__N__a2121d51_4_k_cu_d219ceb6_216626ignoreE,@object
	.size		_ZN40_INTERNAL_a2121d51_4_k_cu_d219ceb6_216624cuda3std3__442_GLOBAL__N__a2121d51_4_k_cu_d219ceb6_216626ignoreE,(_ZN40_INTERNAL_a2121d51_4_k_cu_d219ceb6_216624cute7productE - _ZN40_INTERNAL_a2121d51_4_k_cu_d219ceb6_216624cuda3std3__442_GLOBAL__N__a2121d51_4_k_cu_d219ceb6_216626ignoreE)
_ZN40_INTERNAL_a2121d51_4_k_cu_d219ceb6_216624cuda3std3__442_GLOBAL__N__a2121d51_4_k_cu_d219ceb6_216626ignoreE:
	.zero		1
	.type		_ZN40_INTERNAL_a2121d51_4_k_cu_d219ceb6_216624cute7productE,@object
	.size		_ZN40_INTERNAL_a2121d51_4_k_cu_d219ceb6_216624cute7productE,(_ZN40_INTERNAL_a2121d51_4_k_cu_d219ceb6_216624cuda3std3__45__cpo3endE - _ZN40_INTERNAL_a2121d51_4_k_cu_d219ceb6_216624cute7productE)
_ZN40_INTERNAL_a2121d51_4_k_cu_d219ceb6_216624cute7productE:
	.zero		1
	.type		_ZN40_INTERNAL_a2121d51_4_k_cu_d219ceb6_216624cuda3std3__45__cpo3endE,@object
	.size		_ZN40_INTERNAL_a2121d51_4_k_cu_d219ceb6_216624cuda3std3__45__cpo3endE,(_ZN40_INTERNAL_a2121d51_4_k_cu_d219ceb6_216624cuda3std3__419piecewise_constructE - _ZN40_INTERNAL_a2121d51_4_k_cu_d219ceb6_216624cuda3std3__45__cpo3endE)
_ZN40_INTERNAL_a2121d51_4_k_cu_d219ceb6_216624cuda3std3__45__cpo3endE:
	.zero		1
	.type		_ZN40_INTERNAL_a2121d51_4_k_cu_d219ceb6_216624cuda3std3__419piecewise_constructE,@object
	.size		_ZN40_INTERNAL_a2121d51_4_k_cu_d219ceb6_216624cuda3std3__419piecewise_constructE,(_ZN40_INTERNAL_a2121d51_4_k_cu_d219ceb6_216624cuda3std3__45__cpo4cendE - _ZN40_INTERNAL_a2121d51_4_k_cu_d219ceb6_216624cuda3std3__419piecewise_constructE)
_ZN40_INTERNAL_a2121d51_4_k_cu_d219ceb6_216624cuda3std3__419piecewise_constructE:
	.zero		1
	.type		_ZN40_INTERNAL_a2121d51_4_k_cu_d219ceb6_216624cuda3std3__45__cpo4cendE,@object
	.size		_ZN40_INTERNAL_a2121d51_4_k_cu_d219ceb6_216624cuda3std3__45__cpo4cendE,(_ZN40_INTERNAL_a2121d51_4_k_cu_d219ceb6_216624cuda3std6ranges3__45__cpo4swapE - _ZN40_INTERNAL_a2121d51_4_k_cu_d219ceb6_216624cuda3std3__45__cpo4cendE)
_ZN40_INTERNAL_a2121d51_4_k_cu_d219ceb6_216624cuda3std3__45__cpo4cendE:
	.zero		1
	.type		_ZN40_INTERNAL_a2121d51_4_k_cu_d219ceb6_216624cuda3std6ranges3__45__cpo4swapE,@object
	.size		_ZN40_INTERNAL_a2121d51_4_k_cu_d219ceb6_216624cuda3std6ranges3__45__cpo4swapE,(.L_8 - _ZN40_INTERNAL_a2121d51_4_k_cu_d219ceb6_216624cuda3std6ranges3__45__cpo4swapE)
_ZN40_INTERNAL_a2121d51_4_k_cu_d219ceb6_216624cuda3std6ranges3__45__cpo4swapE:
	.zero		1
.L_8:


//--------------------- .nv.constant0._ZN7cutlass13device_kernelINS_4gemm6kernel13GemmUniversalIN4cute5tupleIJiiiiEEENS1_10collective13CollectiveMmaINS1_34MainloopSm90TmaGmmaWarpSpecializedILi9ENS5_IJNS4_1CILi1EEENSA_ILi4EEESB_EEENS1_32KernelTmaWarpSpecializedPingpongEEENS5_IJNSA_ILi64EEENSA_ILi128EEESG_EEENS_10bfloat16_tENS5_IJlSB_lEEESJ_SK_NS4_8TiledMMAINS4_8MMA_AtomIJNS4_4SM904GMMA28MMA_64x128x16_F32BF16BF16_SSILNSO_5MajorE0ELSQ_0ELNSO_7ScaleInE1ELSR_1EEEEEENS4_6LayoutINS5_IJSB_SB_SB_EEENS5_IJNSA_ILi0EEESW_SW_EEEEENS5_IJNS4_10UnderscoreESZ_SZ_EEEEENS4_23SM90_TMA_LOAD_MULTICASTENS4_14ComposedLayoutINS4_7SwizzleILi3ELi4ELi3EEENS4_18smem_ptr_flag_bitsILi16EEENSU_INS5_IJNSA_ILi8EEESG_EEENS5_IJSG_SB_EEEEEEEvNS4_8identityENS4_13SM90_TMA_LOADES1C_vS1D_EENS_8epilogue10collective6detail29Sm90TmaWarpSpecializedAdapterINS1H_15DefaultEpilogueISJ_SK_SK_NS1G_6thread17LinearCombinationISJ_Li1EffLNS1L_9ScaleType4KindE0ELNS_15FloatRoundStyleE2ESJ_EENS1_15EpilogueDefaultEEEEEvvEEEEvNT_6ParamsE --------------------------
	.section	.nv.constant0._ZN7cutlass13device_kernelINS_4gemm6kernel13GemmUniversalIN4cute5tupleIJiiiiEEENS1_10collective13CollectiveMmaINS1_34MainloopSm90TmaGmmaWarpSpecializedILi9ENS5_IJNS4_1CILi1EEENSA_ILi4EEESB_EEENS1_32KernelTmaWarpSpecializedPingpongEEENS5_IJNSA_ILi64EEENSA_ILi128EEESG_EEENS_10bfloat16_tENS5_IJlSB_lEEESJ_SK_NS4_8TiledMMAINS4_8MMA_AtomIJNS4_4SM904GMMA28MMA_64x128x16_F32BF16BF16_SSILNSO_5MajorE0ELSQ_0ELNSO_7ScaleInE1ELSR_1EEEEEENS4_6LayoutINS5_IJSB_SB_SB_EEENS5_IJNSA_ILi0EEESW_SW_EEEEENS5_IJNS4_10UnderscoreESZ_SZ_EEEEENS4_23SM90_TMA_LOAD_MULTICASTENS4_14ComposedLayoutINS4_7SwizzleILi3ELi4ELi3EEENS4_18smem_ptr_flag_bitsILi16EEENSU_INS5_IJNSA_ILi8EEESG_EEENS5_IJSG_SB_EEEEEEEvNS4_8identityENS4_13SM90_TMA_LOADES1C_vS1D_EENS_8epilogue10collective6detail29Sm90TmaWarpSpecializedAdapterINS1H_15DefaultEpilogueISJ_SK_SK_NS1G_6thread17LinearCombinationISJ_Li1EffLNS1L_9ScaleType4KindE0ELNS_15FloatRoundStyleE2ESJ_EENS1_15EpilogueDefaultEEEEEvvEEEEvNT_6ParamsE,"a",@progbits
	.sectionflags	@""
	.align	4
.nv.constant0._ZN7cutlass13device_kernelINS_4gemm6kernel13GemmUniversalIN4cute5tupleIJiiiiEEENS1_10collective13CollectiveMmaINS1_34MainloopSm90TmaGmmaWarpSpecializedILi9ENS5_IJNS4_1CILi1EEENSA_ILi4EEESB_EEENS1_32KernelTmaWarpSpecializedPingpongEEENS5_IJNSA_ILi64EEENSA_ILi128EEESG_EEENS_10bfloat16_tENS5_IJlSB_lEEESJ_SK_NS4_8TiledMMAINS4_8MMA_AtomIJNS4_4SM904GMMA28MMA_64x128x16_F32BF16BF16_SSILNSO_5MajorE0ELSQ_0ELNSO_7ScaleInE1ELSR_1EEEEEENS4_6LayoutINS5_IJSB_SB_SB_EEENS5_IJNSA_ILi0EEESW_SW_EEEEENS5_IJNS4_10UnderscoreESZ_SZ_EEEEENS4_23SM90_TMA_LOAD_MULTICASTENS4_14ComposedLayoutINS4_7SwizzleILi3ELi4ELi3EEENS4_18smem_ptr_flag_bitsILi16EEENSU_INS5_IJNSA_ILi8EEESG_EEENS5_IJSG_SB_EEEEEEEvNS4_8identityENS4_13SM90_TMA_LOADES1C_vS1D_EENS_8epilogue10collective6detail29Sm90TmaWarpSpecializedAdapterINS1H_15DefaultEpilogueISJ_SK_SK_NS1G_6thread17LinearCombinationISJ_Li1EffLNS1L_9ScaleType4KindE0ELNS_15FloatRoundStyleE2ESJ_EENS1_15EpilogueDefaultEEEEEvvEEEEvNT_6ParamsE:
	.zero		1664


//--------------------- SYMBOLS --------------------------

	.type		.nv.reservedSmem.offset0,@object
	.size		.nv.reservedSmem.offset0,0x4
	.type		__assertfail,@function
